// auto-generated by cutlass_sweep.gemm — config: {"arch": "sm_90", "cluster_m": 1, "cluster_n": 2, "dtype": "e5m2", "dtype_b": "e5m2", "layout": "nt", "stages": 0, "tile_k": 32, "tile_m": 128, "tile_n": 64}
#include "cutlass/cutlass.h"
#include "cutlass/gemm/collective/collective_builder.hpp"
#include "cutlass/gemm/device/gemm_universal_adapter.h"
#include "cutlass/gemm/kernel/gemm_universal.hpp"
#include "cutlass/epilogue/collective/collective_builder.hpp"

using ElemA = cutlass::float_e5m2_t;
using ElemB = cutlass::float_e5m2_t;
using ElemCD = cutlass::float_e5m2_t;
using Acc  = float;
using TileShape    = cute::Shape<cute::_128, cute::_64, cute::_32>;
using ClusterShape = cute::Shape<cute::_1, cute::_2, cute::_1>;

using CollectiveEpilogue = typename cutlass::epilogue::collective::CollectiveBuilder<
    cutlass::arch::Sm90, cutlass::arch::OpClassTensorOp,
    TileShape, ClusterShape,
    cutlass::epilogue::collective::EpilogueTileAuto,
    Acc, Acc,
    ElemCD, cutlass::layout::RowMajor, 128 / cutlass::sizeof_bits<ElemCD>::value,
    ElemCD, cutlass::layout::RowMajor, 128 / cutlass::sizeof_bits<ElemCD>::value,
    cutlass::epilogue::collective::EpilogueScheduleAuto
  >::CollectiveOp;

using CollectiveMainloop = typename cutlass::gemm::collective::CollectiveBuilder<
    cutlass::arch::Sm90, cutlass::arch::OpClassTensorOp,
    ElemA, cutlass::layout::RowMajor, 128 / cutlass::sizeof_bits<ElemA>::value,
    ElemB, cutlass::layout::ColumnMajor, 128 / cutlass::sizeof_bits<ElemB>::value,
    Acc,
    TileShape, ClusterShape,
    cutlass::gemm::collective::StageCountAutoCarveout<static_cast<int>(sizeof(typename CollectiveEpilogue::SharedStorage))>,
    cutlass::gemm::collective::KernelScheduleAuto
  >::CollectiveOp;

using GemmKernel = cutlass::gemm::kernel::GemmUniversal<
    cute::Shape<int,int,int,int>,
    CollectiveMainloop,
    CollectiveEpilogue
>;
using Gemm = cutlass::gemm::device::GemmUniversalAdapter<GemmKernel>;

// Force the device kernel symbol into the cubin without needing a host main.
auto* _anchor = &cutlass::device_kernel<GemmKernel>;


// ===== COMPILED SASS (sm_90a) =====

	.target	sm_90a

	.elftype	@"ET_EXEC"


//--------------------- .note.nv.tkinfo           --------------------------
	.section	.note.nv.tkinfo,"",@"SHT_NOTE"
	.sectionflags	@"SHF_NOTE_NV_TKINFO"
	.tkinfo
        /*0018*/ 	.word	0x00000002
        /*0030*/ 	.string	""
        /*0030*/ 	.string	"ptxas"
        /*0030*/ 	.string	"Cuda compilation tools, release 13.0, V13.0.88"
        /*0030*/ 	.string	"Build cuda_13.0.r13.0/compiler.36424714_0"
        /*0030*/ 	.string	"-arch sm_90a -m 64 "



//--------------------- .note.nv.cuinfo           --------------------------
	.section	.note.nv.cuinfo,"",@"SHT_NOTE"
	.sectionflags	@"SHF_NOTE_NV_CUINFO"
        /*0018*/ 	.short	0x0002
        /*001a*/ 	.short	0x005a
        /*001c*/ 	.short	0x0082
	.zero		2


//--------------------- .nv.info                  --------------------------
	.section	.nv.info,"",@"SHT_CUDA_INFO"
	.align	4


	//----- nvinfo : EIATTR_REGCOUNT
	.align		4
        /*0000*/ 	.byte	0x04, 0x2f
        /*0002*/ 	.short	(.L_12 - .L_11)
	.align		4
.L_11:
        /*0004*/ 	.word	index@(_ZN7cutlass13device_kernelINS_4gemm6kernel13GemmUniversalIN4cute5tupleIJiiiiEEENS1_10collective13CollectiveMmaINS1_37MainloopSm90TmaGmmaWarpSpecializedFP8ILi37ENS5_IJNS4_1CILi1EEENSA_ILi2EEESB_EEENS1_35KernelTmaWarpSpecializedCooperativeEEENS5_IJNSA_ILi128EEENSA_ILi64EEENSA_ILi32EEEEEENS_12float_e5m2_tENS5_IJlSB_lEEESK_SL_NS4_8TiledMMAINS4_8MMA_AtomIJNS4_4SM904GMMA30MMA_64x64x32_F32E5M2E5M2_SS_TNILNSP_7ScaleInE1ELSR_1EEEEEENS4_6LayoutINS5_IJSC_SB_SB_EEENS5_IJSB_NSA_ILi0EEESW_EEEEENS5_IJNS4_10UnderscoreESZ_SZ_EEEEENS4_23SM90_TMA_LOAD_MULTICASTENS4_14ComposedLayoutINS4_7SwizzleILi1ELi4ELi3EEENS4_18smem_ptr_flag_bitsILi8EEENSU_INS5_IJNSA_ILi8EEESI_EEENS5_IJSI_SB_EEEEEEEvNS4_8identityENS4_13SM90_TMA_LOADES1C_vS1D_EENS_8epilogue10collective6detail29Sm90TmaWarpSpecializedAdapterINS1H_15DefaultEpilogueISK_SL_SL_NS1G_6thread17LinearCombinationISK_Li1EffLNS1L_9ScaleType4KindE0ELNS_15FloatRoundStyleE2ESK_EENS1_15EpilogueDefaultEEEEEvvEEEEvNT_6ParamsE)
        /*0008*/ 	.word	0x000000a8


	//----- nvinfo : EIATTR_FRAME_SIZE
	.align		4
.L_12:
        /*000c*/ 	.byte	0x04, 0x11
        /*000e*/ 	.short	(.L_14 - .L_13)
	.align		4
.L_13:
        /*0010*/ 	.word	index@(_ZN7cutlass13device_kernelINS_4gemm6kernel13GemmUniversalIN4cute5tupleIJiiiiEEENS1_10collective13CollectiveMmaINS1_37MainloopSm90TmaGmmaWarpSpecializedFP8ILi37ENS5_IJNS4_1CILi1EEENSA_ILi2EEESB_EEENS1_35KernelTmaWarpSpecializedCooperativeEEENS5_IJNSA_ILi128EEENSA_ILi64EEENSA_ILi32EEEEEENS_12float_e5m2_tENS5_IJlSB_lEEESK_SL_NS4_8TiledMMAINS4_8MMA_AtomIJNS4_4SM904GMMA30MMA_64x64x32_F32E5M2E5M2_SS_TNILNSP_7ScaleInE1ELSR_1EEEEEENS4_6LayoutINS5_IJSC_SB_SB_EEENS5_IJSB_NSA_ILi0EEESW_EEEEENS5_IJNS4_10UnderscoreESZ_SZ_EEEEENS4_23SM90_TMA_LOAD_MULTICASTENS4_14ComposedLayoutINS4_7SwizzleILi1ELi4ELi3EEENS4_18smem_ptr_flag_bitsILi8EEENSU_INS5_IJNSA_ILi8EEESI_EEENS5_IJSI_SB_EEEEEEEvNS4_8identityENS4_13SM90_TMA_LOADES1C_vS1D_EENS_8epilogue10collective6detail29Sm90TmaWarpSpecializedAdapterINS1H_15DefaultEpilogueISK_SL_SL_NS1G_6thread17LinearCombinationISK_Li1EffLNS1L_9ScaleType4KindE0ELNS_15FloatRoundStyleE2ESK_EENS1_15EpilogueDefaultEEEEEvvEEEEvNT_6ParamsE)
        /*0014*/ 	.word	0x00000000


	//----- nvinfo : EIATTR_MIN_STACK_SIZE
	.align		4
.L_14:
        /*0018*/ 	.byte	0x04, 0x12
        /*001a*/ 	.short	(.L_16 - .L_15)
	.align		4
.L_15:
        /*001c*/ 	.word	index@(_ZN7cutlass13device_kernelINS_4gemm6kernel13GemmUniversalIN4cute5tupleIJiiiiEEENS1_10collective13CollectiveMmaINS1_37MainloopSm90TmaGmmaWarpSpecializedFP8ILi37ENS5_IJNS4_1CILi1EEENSA_ILi2EEESB_EEENS1_35KernelTmaWarpSpecializedCooperativeEEENS5_IJNSA_ILi128EEENSA_ILi64EEENSA_ILi32EEEEEENS_12float_e5m2_tENS5_IJlSB_lEEESK_SL_NS4_8TiledMMAINS4_8MMA_AtomIJNS4_4SM904GMMA30MMA_64x64x32_F32E5M2E5M2_SS_TNILNSP_7ScaleInE1ELSR_1EEEEEENS4_6LayoutINS5_IJSC_SB_SB_EEENS5_IJSB_NSA_ILi0EEESW_EEEEENS5_IJNS4_10UnderscoreESZ_SZ_EEEEENS4_23SM90_TMA_LOAD_MULTICASTENS4_14ComposedLayoutINS4_7SwizzleILi1ELi4ELi3EEENS4_18smem_ptr_flag_bitsILi8EEENSU_INS5_IJNSA_ILi8EEESI_EEENS5_IJSI_SB_EEEEEEEvNS4_8identityENS4_13SM90_TMA_LOADES1C_vS1D_EENS_8epilogue10collective6detail29Sm90TmaWarpSpecializedAdapterINS1H_15DefaultEpilogueISK_SL_SL_NS1G_6thread17LinearCombinationISK_Li1EffLNS1L_9ScaleType4KindE0ELNS_15FloatRoundStyleE2ESK_EENS1_15EpilogueDefaultEEEEEvvEEEEvNT_6ParamsE)
        /*0020*/ 	.word	0x00000000
.L_16:


//--------------------- .nv.compat                --------------------------
	.section	.nv.compat,"",@"SHT_CUDA_COMPAT_INFO"
	.align	4
        /*0000*/ 	.byte	0x02, 0x09, 0x01, 0x00, 0x02, 0x02, 0x04, 0x00, 0x02, 0x05, 0x05, 0x00, 0x03, 0x07, 0x01, 0x01
        /*0010*/ 	.byte	0x02, 0x03, 0x01, 0x00, 0x02, 0x06, 0x01, 0x00, 0x04, 0x0b, 0x08, 0x00, 0x00, 0x00, 0x00, 0x00
        /*0020*/ 	.byte	0x00, 0x00, 0x00, 0x00


//--------------------- .nv.info._ZN7cutlass13device_kernelINS_4gemm6kernel13GemmUniversalIN4cute5tupleIJiiiiEEENS1_10collective13CollectiveMmaINS1_37MainloopSm90TmaGmmaWarpSpecializedFP8ILi37ENS5_IJNS4_1CILi1EEENSA_ILi2EEESB_EEENS1_35KernelTmaWarpSpecializedCooperativeEEENS5_IJNSA_ILi128EEENSA_ILi64EEENSA_ILi32EEEEEENS_12float_e5m2_tENS5_IJlSB_lEEESK_SL_NS4_8TiledMMAINS4_8MMA_AtomIJNS4_4SM904GMMA30MMA_64x64x32_F32E5M2E5M2_SS_TNILNSP_7ScaleInE1ELSR_1EEEEEENS4_6LayoutINS5_IJSC_SB_SB_EEENS5_IJSB_NSA_ILi0EEESW_EEEEENS5_IJNS4_10UnderscoreESZ_SZ_EEEEENS4_23SM90_TMA_LOAD_MULTICASTENS4_14ComposedLayoutINS4_7SwizzleILi1ELi4ELi3EEENS4_18smem_ptr_flag_bitsILi8EEENSU_INS5_IJNSA_ILi8EEESI_EEENS5_IJSI_SB_EEEEEEEvNS4_8identityENS4_13SM90_TMA_LOADES1C_vS1D_EENS_8epilogue10collective6detail29Sm90TmaWarpSpecializedAdapterINS1H_15DefaultEpilogueISK_SL_SL_NS1G_6thread17LinearCombinationISK_Li1EffLNS1L_9ScaleType4KindE0ELNS_15FloatRoundStyleE2ESK_EENS1_15EpilogueDefaultEEEEEvvEEEEvNT_6ParamsE --------------------------
	.section	.nv.info._ZN7cutlass13device_kernelINS_4gemm6kernel13GemmUniversalIN4cute5tupleIJiiiiEEENS1_10collective13CollectiveMmaINS1_37MainloopSm90TmaGmmaWarpSpecializedFP8ILi37ENS5_IJNS4_1CILi1EEENSA_ILi2EEESB_EEENS1_35KernelTmaWarpSpecializedCooperativeEEENS5_IJNSA_ILi128EEENSA_ILi64EEENSA_ILi32EEEEEENS_12float_e5m2_tENS5_IJlSB_lEEESK_SL_NS4_8TiledMMAINS4_8MMA_AtomIJNS4_4SM904GMMA30MMA_64x64x32_F32E5M2E5M2_SS_TNILNSP_7ScaleInE1ELSR_1EEEEEENS4_6LayoutINS5_IJSC_SB_SB_EEENS5_IJSB_NSA_ILi0EEESW_EEEEENS5_IJNS4_10UnderscoreESZ_SZ_EEEEENS4_23SM90_TMA_LOAD_MULTICASTENS4_14ComposedLayoutINS4_7SwizzleILi1ELi4ELi3EEENS4_18smem_ptr_flag_bitsILi8EEENSU_INS5_IJNSA_ILi8EEESI_EEENS5_IJSI_SB_EEEEEEEvNS4_8identityENS4_13SM90_TMA_LOADES1C_vS1D_EENS_8epilogue10collective6detail29Sm90TmaWarpSpecializedAdapterINS1H_15DefaultEpilogueISK_SL_SL_NS1G_6thread17LinearCombinationISK_Li1EffLNS1L_9ScaleType4KindE0ELNS_15FloatRoundStyleE2ESK_EENS1_15EpilogueDefaultEEEEEvvEEEEvNT_6ParamsE,"",@"SHT_CUDA_INFO"
	.sectionflags	@""
	.align	4


	//----- nvinfo : EIATTR_CUDA_API_VERSION
	.align		4
        /*0000*/ 	.byte	0x04, 0x37
        /*0002*/ 	.short	(.L_18 - .L_17)
.L_17:
        /*0004*/ 	.word	0x00000082


	//----- nvinfo : EIATTR_KPARAM_INFO
	.align		4
.L_18:
        /*0008*/ 	.byte	0x04, 0x17
        /*000a*/ 	.short	(.L_20 - .L_19)
.L_19:
        /*000c*/ 	.word	0x00000000
        /*0010*/ 	.short	0x0000
        /*0012*/ 	.short	0x0070
        /*0014*/ 	.byte	0x00, 0xf0, 0x01, 0x10


	//----- nvinfo : EIATTR_SPARSE_MMA_MASK
	.align		4
.L_20:
        /*0018*/ 	.byte	0x03, 0x50
        /*001a*/ 	.short	0x0000


	//----- nvinfo : EIATTR_MAXREG_COUNT
	.align		4
        /*001c*/ 	.byte	0x03, 0x1b
        /*001e*/ 	.short	0x00a8


	//----- nvinfo : EIATTR_NUM_BARRIERS
	.align		4
        /*0020*/ 	.byte	0x02, 0x4c
        /*0022*/ 	.byte	0x01
	.zero		1


	//----- nvinfo : EIATTR_MERCURY_ISA_VERSION
	.align		4
        /*0024*/ 	.byte	0x03, 0x5f
        /*0026*/ 	.short	0x0101


	//----- nvinfo : EIATTR_INT_WARP_WIDE_INSTR_OFFSETS
	.align		4
        /*0028*/ 	.byte	0x04, 0x31
        /*002a*/ 	.short	(.L_22 - .L_21)


	//   ....[0]....
.L_21:
        /*002c*/ 	.word	0x00000890


	//   ....[1]....
        /*0030*/ 	.word	0x000008b0


	//   ....[2]....
        /*0034*/ 	.word	0x00000a90


	//----- nvinfo : EIATTR_COOP_GROUP_MASK_REGIDS
	.align		4
.L_22:
        /*0038*/ 	.byte	0x04, 0x29
        /*003a*/ 	.short	(.L_24 - .L_23)


	//   ....[0]....
.L_23:
        /*003c*/ 	.word	0xffffffff


	//   ....[1]....
        /*0040*/ 	.word	0xffffffff


	//   ....[2]....
        /*0044*/ 	.word	0xffffffff


	//   ....[3]....
        /*0048*/ 	.word	0xffffffff


	//   ....[4]....
        /*004c*/ 	.word	0xffffffff


	//   ....[5]....
        /*0050*/ 	.word	0xffffffff


	//----- nvinfo : EIATTR_COOP_GROUP_INSTR_OFFSETS
	.align		4
.L_24:
        /*0054*/ 	.byte	0x04, 0x28
        /*0056*/ 	.short	(.L_26 - .L_25)


	//   ....[0]....
.L_25:
        /*0058*/ 	.word	0x00000060


	//   ....[1]....
        /*005c*/ 	.word	0x00000070


	//   ....[2]....
        /*0060*/ 	.word	0x00000130


	//   ....[3]....
        /*0064*/ 	.word	0x00000710


	//   ....[4]....
        /*0068*/ 	.word	0x00000bc0


	//   ....[5]....
        /*006c*/ 	.word	0x00001630


	//----- nvinfo : EIATTR_REG_RECONFIG
	.align		4
.L_26:
        /*0070*/ 	.byte	0x01, 0x54
	.zero		2


	//----- nvinfo : EIATTR_MBARRIER_INSTR_OFFSETS
	.align		4
        /*0074*/ 	.byte	0x04, 0x39
        /*0076*/ 	.short	(.L_28 - .L_27)


	//   ....[0]....
.L_27:
        /*0078*/ 	.word	0x00000250
        /*007c*/ 	.word	0x000000ff
        /*0080*/ 	.word	0x00000000
        /*0084*/ 	.short	0x0100
        /*0086*/ 	.byte	0x08
	.zero		1


	//   ....[1]....
        /*0088*/ 	.word	0x00000260
        /*008c*/ 	.word	0x000000ff
        /*0090*/ 	.word	0x00000128
        /*0094*/ 	.short	0x0100
        /*0096*/ 	.byte	0x08
	.zero		1


	//   ....[2]....
        /*0098*/ 	.word	0x00000270
        /*009c*/ 	.word	0x000000ff
        /*00a0*/ 	.word	0x00000008
        /*00a4*/ 	.short	0x0100
        /*00a6*/ 	.byte	0x08
	.zero		1


	//   ....[3]....
        /*00a8*/ 	.word	0x00000280
        /*00ac*/ 	.word	0x000000ff
        /*00b0*/ 	.word	0x00000130
        /*00b4*/ 	.short	0x0100
        /*00b6*/ 	.byte	0x08
	.zero		1


	//   ....[4]....
        /*00b8*/ 	.word	0x00000290
        /*00bc*/ 	.word	0x000000ff
        /*00c0*/ 	.word	0x00000010
        /*00c4*/ 	.short	0x0100
        /*00c6*/ 	.byte	0x08
	.zero		1


	//   ....[5]....
        /*00c8*/ 	.word	0x000002a0
        /*00cc*/ 	.word	0x000000ff
        /*00d0*/ 	.word	0x00000138
        /*00d4*/ 	.short	0x0100
        /*00d6*/ 	.byte	0x08
	.zero		1


	//   ....[6]....
        /*00d8*/ 	.word	0x000002b0
        /*00dc*/ 	.word	0x000000ff
        /*00e0*/ 	.word	0x00000018
        /*00e4*/ 	.short	0x0100
        /*00e6*/ 	.byte	0x08
	.zero		1


	//   ....[7]....
        /*00e8*/ 	.word	0x000002c0
        /*00ec*/ 	.word	0x000000ff
        /*00f0*/ 	.word	0x00000140
        /*00f4*/ 	.short	0x0100
        /*00f6*/ 	.byte	0x08
	.zero		1


	//   ....[8]....
        /*00f8*/ 	.word	0x000002d0
        /*00fc*/ 	.word	0x000000ff
        /*0100*/ 	.word	0x00000020
        /*0104*/ 	.short	0x0100
        /*0106*/ 	.byte	0x08
	.zero		1


	//   ....[9]....
        /*0108*/ 	.word	0x000002e0
        /*010c*/ 	.word	0x000000ff
        /*0110*/ 	.word	0x00000148
        /*0114*/ 	.short	0x0100
        /*0116*/ 	.byte	0x08
	.zero		1


	//   ....[10]....
        /*0118*/ 	.word	0x000002f0
        /*011c*/ 	.word	0x000000ff
        /*0120*/ 	.word	0x00000028
        /*0124*/ 	.short	0x0100
        /*0126*/ 	.byte	0x08
	.zero		1


	//   ....[11]....
        /*0128*/ 	.word	0x00000300
        /*012c*/ 	.word	0x000000ff
        /*0130*/ 	.word	0x00000150
        /*0134*/ 	.short	0x0100
        /*0136*/ 	.byte	0x08
	.zero		1


	//   ....[12]....
        /*0138*/ 	.word	0x00000310
        /*013c*/ 	.word	0x000000ff
        /*0140*/ 	.word	0x00000030
        /*0144*/ 	.short	0x0100
        /*0146*/ 	.byte	0x08
	.zero		1


	//   ....[13]....
        /*0148*/ 	.word	0x00000320
        /*014c*/ 	.word	0x000000ff
        /*0150*/ 	.word	0x00000158
        /*0154*/ 	.short	0x0100
        /*0156*/ 	.byte	0x08
	.zero		1


	//   ....[14]....
        /*0158*/ 	.word	0x00000330
        /*015c*/ 	.word	0x000000ff
        /*0160*/ 	.word	0x00000038
        /*0164*/ 	.short	0x0100
        /*0166*/ 	.byte	0x08
	.zero		1


	//   ....[15]....
        /*0168*/ 	.word	0x00000340
        /*016c*/ 	.word	0x000000ff
        /*0170*/ 	.word	0x00000160
        /*0174*/ 	.short	0x0100
        /*0176*/ 	.byte	0x08
	.zero		1


	//   ....[16]....
        /*0178*/ 	.word	0x00000350
        /*017c*/ 	.word	0x000000ff
        /*0180*/ 	.word	0x00000040
        /*0184*/ 	.short	0x0100
        /*0186*/ 	.byte	0x08
	.zero		1


	//   ....[17]....
        /*0188*/ 	.word	0x00000360
        /*018c*/ 	.word	0x000000ff
        /*0190*/ 	.word	0x00000168
        /*0194*/ 	.short	0x0100
        /*0196*/ 	.byte	0x08
	.zero		1


	//   ....[18]....
        /*0198*/ 	.word	0x00000370
        /*019c*/ 	.word	0x000000ff
        /*01a0*/ 	.word	0x00000048
        /*01a4*/ 	.short	0x0100
        /*01a6*/ 	.byte	0x08
	.zero		1


	//   ....[19]....
        /*01a8*/ 	.word	0x00000380
        /*01ac*/ 	.word	0x000000ff
        /*01b0*/ 	.word	0x00000170
        /*01b4*/ 	.short	0x0100
        /*01b6*/ 	.byte	0x08
	.zero		1


	//   ....[20]....
        /*01b8*/ 	.word	0x00000390
        /*01bc*/ 	.word	0x000000ff
        /*01c0*/ 	.word	0x00000050
        /*01c4*/ 	.short	0x0100
        /*01c6*/ 	.byte	0x08
	.zero		1


	//   ....[21]....
        /*01c8*/ 	.word	0x000003a0
        /*01cc*/ 	.word	0x000000ff
        /*01d0*/ 	.word	0x00000178
        /*01d4*/ 	.short	0x0100
        /*01d6*/ 	.byte	0x08
	.zero		1


	//   ....[22]....
        /*01d8*/ 	.word	0x000003b0
        /*01dc*/ 	.word	0x000000ff
        /*01e0*/ 	.word	0x00000058
        /*01e4*/ 	.short	0x0100
        /*01e6*/ 	.byte	0x08
	.zero		1


	//   ....[23]....
        /*01e8*/ 	.word	0x000003c0
        /*01ec*/ 	.word	0x000000ff
        /*01f0*/ 	.word	0x00000180
        /*01f4*/ 	.short	0x0100
        /*01f6*/ 	.byte	0x08
	.zero		1


	//   ....[24]....
        /*01f8*/ 	.word	0x000003d0
        /*01fc*/ 	.word	0x000000ff
        /*0200*/ 	.word	0x00000060
        /*0204*/ 	.short	0x0100
        /*0206*/ 	.byte	0x08
	.zero		1


	//   ....[25]....
        /*0208*/ 	.word	0x000003e0
        /*020c*/ 	.word	0x000000ff
        /*0210*/ 	.word	0x00000188
        /*0214*/ 	.short	0x0100
        /*0216*/ 	.byte	0x08
	.zero		1


	//   ....[26]....
        /*0218*/ 	.word	0x000003f0
        /*021c*/ 	.word	0x000000ff
        /*0220*/ 	.word	0x00000068
        /*0224*/ 	.short	0x0100
        /*0226*/ 	.byte	0x08
	.zero		1


	//   ....[27]....
        /*0228*/ 	.word	0x00000400
        /*022c*/ 	.word	0x000000ff
        /*0230*/ 	.word	0x00000190
        /*0234*/ 	.short	0x0100
        /*0236*/ 	.byte	0x08
	.zero		1


	//   ....[28]....
        /*0238*/ 	.word	0x00000410
        /*023c*/ 	.word	0x000000ff
        /*0240*/ 	.word	0x00000070
        /*0244*/ 	.short	0x0100
        /*0246*/ 	.byte	0x08
	.zero		1


	//   ....[29]....
        /*0248*/ 	.word	0x00000420
        /*024c*/ 	.word	0x000000ff
        /*0250*/ 	.word	0x00000198
        /*0254*/ 	.short	0x0100
        /*0256*/ 	.byte	0x08
	.zero		1


	//   ....[30]....
        /*0258*/ 	.word	0x00000430
        /*025c*/ 	.word	0x000000ff
        /*0260*/ 	.word	0x00000078
        /*0264*/ 	.short	0x0100
        /*0266*/ 	.byte	0x08
	.zero		1


	//   ....[31]....
        /*0268*/ 	.word	0x00000440
        /*026c*/ 	.word	0x000000ff
        /*0270*/ 	.word	0x000001a0
        /*0274*/ 	.short	0x0100
        /*0276*/ 	.byte	0x08
	.zero		1


	//   ....[32]....
        /*0278*/ 	.word	0x00000450
        /*027c*/ 	.word	0x000000ff
        /*0280*/ 	.word	0x00000080
        /*0284*/ 	.short	0x0100
        /*0286*/ 	.byte	0x08
	.zero		1


	//   ....[33]....
        /*0288*/ 	.word	0x00000460
        /*028c*/ 	.word	0x000000ff
        /*0290*/ 	.word	0x000001a8
        /*0294*/ 	.short	0x0100
        /*0296*/ 	.byte	0x08
	.zero		1


	//   ....[34]....
        /*0298*/ 	.word	0x00000470
        /*029c*/ 	.word	0x000000ff
        /*02a0*/ 	.word	0x00000088
        /*02a4*/ 	.short	0x0100
        /*02a6*/ 	.byte	0x08
	.zero		1


	//   ....[35]....
        /*02a8*/ 	.word	0x00000480
        /*02ac*/ 	.word	0x000000ff
        /*02b0*/ 	.word	0x000001b0
        /*02b4*/ 	.short	0x0100
        /*02b6*/ 	.byte	0x08
	.zero		1


	//   ....[36]....
        /*02b8*/ 	.word	0x00000490
        /*02bc*/ 	.word	0x000000ff
        /*02c0*/ 	.word	0x00000090
        /*02c4*/ 	.short	0x0100
        /*02c6*/ 	.byte	0x08
	.zero		1


	//   ....[37]....
        /*02c8*/ 	.word	0x000004a0
        /*02cc*/ 	.word	0x000000ff
        /*02d0*/ 	.word	0x000001b8
        /*02d4*/ 	.short	0x0100
        /*02d6*/ 	.byte	0x08
	.zero		1


	//   ....[38]....
        /*02d8*/ 	.word	0x000004b0
        /*02dc*/ 	.word	0x000000ff
        /*02e0*/ 	.word	0x00000098
        /*02e4*/ 	.short	0x0100
        /*02e6*/ 	.byte	0x08
	.zero		1


	//   ....[39]....
        /*02e8*/ 	.word	0x000004c0
        /*02ec*/ 	.word	0x000000ff
        /*02f0*/ 	.word	0x000001c0
        /*02f4*/ 	.short	0x0100
        /*02f6*/ 	.byte	0x08
	.zero		1


	//   ....[40]....
        /*02f8*/ 	.word	0x000004d0
        /*02fc*/ 	.word	0x000000ff
        /*0300*/ 	.word	0x000000a0
        /*0304*/ 	.short	0x0100
        /*0306*/ 	.byte	0x08
	.zero		1


	//   ....[41]....
        /*0308*/ 	.word	0x000004e0
        /*030c*/ 	.word	0x000000ff
        /*0310*/ 	.word	0x000001c8
        /*0314*/ 	.short	0x0100
        /*0316*/ 	.byte	0x08
	.zero		1


	//   ....[42]....
        /*0318*/ 	.word	0x000004f0
        /*031c*/ 	.word	0x000000ff
        /*0320*/ 	.word	0x000000a8
        /*0324*/ 	.short	0x0100
        /*0326*/ 	.byte	0x08
	.zero		1


	//   ....[43]....
        /*0328*/ 	.word	0x00000500
        /*032c*/ 	.word	0x000000ff
        /*0330*/ 	.word	0x000001d0
        /*0334*/ 	.short	0x0100
        /*0336*/ 	.byte	0x08
	.zero		1


	//   ....[44]....
        /*0338*/ 	.word	0x00000510
        /*033c*/ 	.word	0x000000ff
        /*0340*/ 	.word	0x000000b0
        /*0344*/ 	.short	0x0100
        /*0346*/ 	.byte	0x08
	.zero		1


	//   ....[45]....
        /*0348*/ 	.word	0x00000520
        /*034c*/ 	.word	0x000000ff
        /*0350*/ 	.word	0x000001d8
        /*0354*/ 	.short	0x0100
        /*0356*/ 	.byte	0x08
	.zero		1


	//   ....[46]....
        /*0358*/ 	.word	0x00000530
        /*035c*/ 	.word	0x000000ff
        /*0360*/ 	.word	0x000000b8
        /*0364*/ 	.short	0x0100
        /*0366*/ 	.byte	0x08
	.zero		1


	//   ....[47]....
        /*0368*/ 	.word	0x00000540
        /*036c*/ 	.word	0x000000ff
        /*0370*/ 	.word	0x000001e0
        /*0374*/ 	.short	0x0100
        /*0376*/ 	.byte	0x08
	.zero		1


	//   ....[48]....
        /*0378*/ 	.word	0x00000550
        /*037c*/ 	.word	0x000000ff
        /*0380*/ 	.word	0x000000c0
        /*0384*/ 	.short	0x0100
        /*0386*/ 	.byte	0x08
	.zero		1


	//   ....[49]....
        /*0388*/ 	.word	0x00000560
        /*038c*/ 	.word	0x000000ff
        /*0390*/ 	.word	0x000001e8
        /*0394*/ 	.short	0x0100
        /*0396*/ 	.byte	0x08
	.zero		1


	//   ....[50]....
        /*0398*/ 	.word	0x00000570
        /*039c*/ 	.word	0x000000ff
        /*03a0*/ 	.word	0x000000c8
        /*03a4*/ 	.short	0x0100
        /*03a6*/ 	.byte	0x08
	.zero		1


	//   ....[51]....
        /*03a8*/ 	.word	0x00000580
        /*03ac*/ 	.word	0x000000ff
        /*03b0*/ 	.word	0x000001f0
        /*03b4*/ 	.short	0x0100
        /*03b6*/ 	.byte	0x08
	.zero		1


	//   ....[52]....
        /*03b8*/ 	.word	0x00000590
        /*03bc*/ 	.word	0x000000ff
        /*03c0*/ 	.word	0x000000d0
        /*03c4*/ 	.short	0x0100
        /*03c6*/ 	.byte	0x08
	.zero		1


	//   ....[53]....
        /*03c8*/ 	.word	0x000005a0
        /*03cc*/ 	.word	0x000000ff
        /*03d0*/ 	.word	0x000001f8
        /*03d4*/ 	.short	0x0100
        /*03d6*/ 	.byte	0x08
	.zero		1


	//   ....[54]....
        /*03d8*/ 	.word	0x000005b0
        /*03dc*/ 	.word	0x000000ff
        /*03e0*/ 	.word	0x000000d8
        /*03e4*/ 	.short	0x0100
        /*03e6*/ 	.byte	0x08
	.zero		1


	//   ....[55]....
        /*03e8*/ 	.word	0x000005c0
        /*03ec*/ 	.word	0x000000ff
        /*03f0*/ 	.word	0x00000200
        /*03f4*/ 	.short	0x0100
        /*03f6*/ 	.byte	0x08
	.zero		1


	//   ....[56]....
        /*03f8*/ 	.word	0x000005d0
        /*03fc*/ 	.word	0x000000ff
        /*0400*/ 	.word	0x000000e0
        /*0404*/ 	.short	0x0100
        /*0406*/ 	.byte	0x08
	.zero		1


	//   ....[57]....
        /*0408*/ 	.word	0x000005e0
        /*040c*/ 	.word	0x000000ff
        /*0410*/ 	.word	0x00000208
        /*0414*/ 	.short	0x0100
        /*0416*/ 	.byte	0x08
	.zero		1


	//   ....[58]....
        /*0418*/ 	.word	0x000005f0
        /*041c*/ 	.word	0x000000ff
        /*0420*/ 	.word	0x000000e8
        /*0424*/ 	.short	0x0100
        /*0426*/ 	.byte	0x08
	.zero		1


	//   ....[59]....
        /*0428*/ 	.word	0x00000600
        /*042c*/ 	.word	0x000000ff
        /*0430*/ 	.word	0x00000210
        /*0434*/ 	.short	0x0100
        /*0436*/ 	.byte	0x08
	.zero		1


	//   ....[60]....
        /*0438*/ 	.word	0x00000610
        /*043c*/ 	.word	0x000000ff
        /*0440*/ 	.word	0x000000f0
        /*0444*/ 	.short	0x0100
        /*0446*/ 	.byte	0x08
	.zero		1


	//   ....[61]....
        /*0448*/ 	.word	0x00000620
        /*044c*/ 	.word	0x000000ff
        /*0450*/ 	.word	0x00000218
        /*0454*/ 	.short	0x0100
        /*0456*/ 	.byte	0x08
	.zero		1


	//   ....[62]....
        /*0458*/ 	.word	0x00000630
        /*045c*/ 	.word	0x000000ff
        /*0460*/ 	.word	0x000000f8
        /*0464*/ 	.short	0x0100
        /*0466*/ 	.byte	0x08
	.zero		1


	//   ....[63]....
        /*0468*/ 	.word	0x00000640
        /*046c*/ 	.word	0x000000ff
        /*0470*/ 	.word	0x00000220
        /*0474*/ 	.short	0x0100
        /*0476*/ 	.byte	0x08
	.zero		1


	//   ....[64]....
        /*0478*/ 	.word	0x00000650
        /*047c*/ 	.word	0x000000ff
        /*0480*/ 	.word	0x00000100
        /*0484*/ 	.short	0x0100
        /*0486*/ 	.byte	0x08
	.zero		1


	//   ....[65]....
        /*0488*/ 	.word	0x00000660
        /*048c*/ 	.word	0x000000ff
        /*0490*/ 	.word	0x00000228
        /*0494*/ 	.short	0x0100
        /*0496*/ 	.byte	0x08
	.zero		1


	//   ....[66]....
        /*0498*/ 	.word	0x00000670
        /*049c*/ 	.word	0x000000ff
        /*04a0*/ 	.word	0x00000108
        /*04a4*/ 	.short	0x0100
        /*04a6*/ 	.byte	0x08
	.zero		1


	//   ....[67]....
        /*04a8*/ 	.word	0x00000680
        /*04ac*/ 	.word	0x000000ff
        /*04b0*/ 	.word	0x00000230
        /*04b4*/ 	.short	0x0100
        /*04b6*/ 	.byte	0x08
	.zero		1


	//   ....[68]....
        /*04b8*/ 	.word	0x00000690
        /*04bc*/ 	.word	0x000000ff
        /*04c0*/ 	.word	0x00000110
        /*04c4*/ 	.short	0x0100
        /*04c6*/ 	.byte	0x08
	.zero		1


	//   ....[69]....
        /*04c8*/ 	.word	0x000006a0
        /*04cc*/ 	.word	0x000000ff
        /*04d0*/ 	.word	0x00000238
        /*04d4*/ 	.short	0x0100
        /*04d6*/ 	.byte	0x08
	.zero		1


	//   ....[70]....
        /*04d8*/ 	.word	0x000006b0
        /*04dc*/ 	.word	0x000000ff
        /*04e0*/ 	.word	0x00000118
        /*04e4*/ 	.short	0x0100
        /*04e6*/ 	.byte	0x08
	.zero		1


	//   ....[71]....
        /*04e8*/ 	.word	0x000006c0
        /*04ec*/ 	.word	0x000000ff
        /*04f0*/ 	.word	0x00000240
        /*04f4*/ 	.short	0x0100
        /*04f6*/ 	.byte	0x08
	.zero		1


	//   ....[72]....
        /*04f8*/ 	.word	0x000006d0
        /*04fc*/ 	.word	0x000000ff
        /*0500*/ 	.word	0x00000120
        /*0504*/ 	.short	0x0100
        /*0506*/ 	.byte	0x08
	.zero		1


	//   ....[73]....
        /*0508*/ 	.word	0x000006e0
        /*050c*/ 	.word	0x000000ff
        /*0510*/ 	.word	0x00000248
        /*0514*/ 	.short	0x0100
        /*0516*/ 	.byte	0x08
	.zero		1


	//   ....[74]....
        /*0518*/ 	.word	0x00000b10
        /*051c*/ 	.word	0x000000ff
        /*0520*/ 	.word	0x00000260
        /*0524*/ 	.short	0x0100
        /*0526*/ 	.byte	0x06
	.zero		1


	//   ....[75]....
        /*0528*/ 	.word	0x00000b70
        /*052c*/ 	.word	0x000000ff
        /*0530*/ 	.word	0x00000268
        /*0534*/ 	.short	0x0100
        /*0536*/ 	.byte	0x06
	.zero		1


	//   ....[76]....
        /*0538*/ 	.word	0x00001960
        /*053c*/ 	.word	0x000000ff
        /*0540*/ 	.word	0x00000000
        /*0544*/ 	.short	0x010a
        /*0546*/ 	.byte	0x06
	.zero		1


	//   ....[77]....
        /*0548*/ 	.word	0x000019a0
        /*054c*/ 	.word	0x000000ff
        /*0550*/ 	.word	0x00000000
        /*0554*/ 	.short	0x010a
        /*0556*/ 	.byte	0x06
	.zero		1


	//   ....[78]....
        /*0558*/ 	.word	0x00001f80
        /*055c*/ 	.word	0x000000ff
        /*0560*/ 	.word	0x00000000
        /*0564*/ 	.short	0x010a
        /*0566*/ 	.byte	0x0c
	.zero		1


	//   ....[79]....
        /*0568*/ 	.word	0x00001fc0
        /*056c*/ 	.word	0x000000ff
        /*0570*/ 	.word	0x00000000
        /*0574*/ 	.short	0x010a
        /*0576*/ 	.byte	0x0c
	.zero		1


	//   ....[80]....
        /*0578*/ 	.word	0x000023a0
        /*057c*/ 	.word	0x0000000d
        /*0580*/ 	.word	0x00000000
        /*0584*/ 	.short	0x0101
        /*0586*/ 	.byte	0x3f
	.zero		1


	//   ....[81]....
        /*0588*/ 	.word	0x00002840
        /*058c*/ 	.word	0x00000008
        /*0590*/ 	.word	0x00000000
        /*0594*/ 	.short	0x0101
        /*0596*/ 	.byte	0x3f
	.zero		1


	//   ....[82]....
        /*0598*/ 	.word	0x00006110
        /*059c*/ 	.word	0x00000014
        /*05a0*/ 	.word	0x00000128
        /*05a4*/ 	.short	0x010a
        /*05a6*/ 	.byte	0x3f
	.zero		1


	//   ....[83]....
        /*05a8*/ 	.word	0x00006550
        /*05ac*/ 	.word	0x00000008
        /*05b0*/ 	.word	0x00000268
        /*05b4*/ 	.short	0x0101
        /*05b6*/ 	.byte	0x3f
	.zero		1


	//   ....[84]....
        /*05b8*/ 	.word	0x00006bd0
        /*05bc*/ 	.word	0x00000007
        /*05c0*/ 	.word	0x00000000
        /*05c4*/ 	.short	0x010a
        /*05c6*/ 	.byte	0x3f
	.zero		1


	//   ....[85]....
        /*05c8*/ 	.word	0x00006c50
        /*05cc*/ 	.word	0x00000008
        /*05d0*/ 	.word	0x00000000
        /*05d4*/ 	.short	0x010a
        /*05d6*/ 	.byte	0x3f
	.zero		1


	//   ....[86]....
        /*05d8*/ 	.word	0x00006ce0
        /*05dc*/ 	.word	0x00000009
        /*05e0*/ 	.word	0x00000000
        /*05e4*/ 	.short	0x010a
        /*05e6*/ 	.byte	0x3f
	.zero		1


	//   ....[87]....
        /*05e8*/ 	.word	0x00006d70
        /*05ec*/ 	.word	0x00000008
        /*05f0*/ 	.word	0x00000000
        /*05f4*/ 	.short	0x010a
        /*05f6*/ 	.byte	0x3f
	.zero		1


	//   ....[88]....
        /*05f8*/ 	.word	0x00006e00
        /*05fc*/ 	.word	0x00000009
        /*0600*/ 	.word	0x00000000
        /*0604*/ 	.short	0x010a
        /*0606*/ 	.byte	0x3f
	.zero		1


	//   ....[89]....
        /*0608*/ 	.word	0x00006e90
        /*060c*/ 	.word	0x00000008
        /*0610*/ 	.word	0x00000000
        /*0614*/ 	.short	0x010a
        /*0616*/ 	.byte	0x3f
	.zero		1


	//   ....[90]....
        /*0618*/ 	.word	0x00006f20
        /*061c*/ 	.word	0x00000009
        /*0620*/ 	.word	0x00000000
        /*0624*/ 	.short	0x010a
        /*0626*/ 	.byte	0x3f
	.zero		1


	//   ....[91]....
        /*0628*/ 	.word	0x00006fb0
        /*062c*/ 	.word	0x00000008
        /*0630*/ 	.word	0x00000000
        /*0634*/ 	.short	0x010a
        /*0636*/ 	.byte	0x3f
	.zero		1


	//   ....[92]....
        /*0638*/ 	.word	0x00007040
        /*063c*/ 	.word	0x00000009
        /*0640*/ 	.word	0x00000000
        /*0644*/ 	.short	0x010a
        /*0646*/ 	.byte	0x3f
	.zero		1


	//   ....[93]....
        /*0648*/ 	.word	0x000070d0
        /*064c*/ 	.word	0x00000008
        /*0650*/ 	.word	0x00000000
        /*0654*/ 	.short	0x010a
        /*0656*/ 	.byte	0x3f
	.zero		1


	//   ....[94]....
        /*0658*/ 	.word	0x00007160
        /*065c*/ 	.word	0x00000009
        /*0660*/ 	.word	0x00000000
        /*0664*/ 	.short	0x010a
        /*0666*/ 	.byte	0x3f
	.zero		1


	//   ....[95]....
        /*0668*/ 	.word	0x000071f0
        /*066c*/ 	.word	0x00000008
        /*0670*/ 	.word	0x00000000
        /*0674*/ 	.short	0x010a
        /*0676*/ 	.byte	0x3f
	.zero		1


	//   ....[96]....
        /*0678*/ 	.word	0x00007280
        /*067c*/ 	.word	0x00000009
        /*0680*/ 	.word	0x00000000
        /*0684*/ 	.short	0x010a
        /*0686*/ 	.byte	0x3f
	.zero		1


	//   ....[97]....
        /*0688*/ 	.word	0x00007310
        /*068c*/ 	.word	0x00000008
        /*0690*/ 	.word	0x00000000
        /*0694*/ 	.short	0x010a
        /*0696*/ 	.byte	0x3f
	.zero		1


	//   ....[98]....
        /*0698*/ 	.word	0x000073a0
        /*069c*/ 	.word	0x00000009
        /*06a0*/ 	.word	0x00000000
        /*06a4*/ 	.short	0x010a
        /*06a6*/ 	.byte	0x3f
	.zero		1


	//   ....[99]....
        /*06a8*/ 	.word	0x00007430
        /*06ac*/ 	.word	0x00000008
        /*06b0*/ 	.word	0x00000000
        /*06b4*/ 	.short	0x010a
        /*06b6*/ 	.byte	0x3f
	.zero		1


	//   ....[100]....
        /*06b8*/ 	.word	0x000074c0
        /*06bc*/ 	.word	0x00000009
        /*06c0*/ 	.word	0x00000000
        /*06c4*/ 	.short	0x010a
        /*06c6*/ 	.byte	0x3f
	.zero		1


	//   ....[101]....
        /*06c8*/ 	.word	0x00007550
        /*06cc*/ 	.word	0x00000008
        /*06d0*/ 	.word	0x00000000
        /*06d4*/ 	.short	0x010a
        /*06d6*/ 	.byte	0x3f
	.zero		1


	//   ....[102]....
        /*06d8*/ 	.word	0x000075e0
        /*06dc*/ 	.word	0x00000009
        /*06e0*/ 	.word	0x00000000
        /*06e4*/ 	.short	0x010a
        /*06e6*/ 	.byte	0x3f
	.zero		1


	//   ....[103]....
        /*06e8*/ 	.word	0x00007670
        /*06ec*/ 	.word	0x00000008
        /*06f0*/ 	.word	0x00000000
        /*06f4*/ 	.short	0x010a
        /*06f6*/ 	.byte	0x3f
	.zero		1


	//   ....[104]....
        /*06f8*/ 	.word	0x00007700
        /*06fc*/ 	.word	0x00000009
        /*0700*/ 	.word	0x00000000
        /*0704*/ 	.short	0x010a
        /*0706*/ 	.byte	0x3f
	.zero		1


	//   ....[105]....
        /*0708*/ 	.word	0x00007790
        /*070c*/ 	.word	0x00000008
        /*0710*/ 	.word	0x00000000
        /*0714*/ 	.short	0x010a
        /*0716*/ 	.byte	0x3f
	.zero		1


	//   ....[106]....
        /*0718*/ 	.word	0x00007820
        /*071c*/ 	.word	0x00000009
        /*0720*/ 	.word	0x00000000
        /*0724*/ 	.short	0x010a
        /*0726*/ 	.byte	0x3f
	.zero		1


	//   ....[107]....
        /*0728*/ 	.word	0x000078b0
        /*072c*/ 	.word	0x00000008
        /*0730*/ 	.word	0x00000000
        /*0734*/ 	.short	0x010a
        /*0736*/ 	.byte	0x3f
	.zero		1


	//   ....[108]....
        /*0738*/ 	.word	0x00007940
        /*073c*/ 	.word	0x00000009
        /*0740*/ 	.word	0x00000000
        /*0744*/ 	.short	0x010a
        /*0746*/ 	.byte	0x3f
	.zero		1


	//   ....[109]....
        /*0748*/ 	.word	0x000079d0
        /*074c*/ 	.word	0x00000008
        /*0750*/ 	.word	0x00000000
        /*0754*/ 	.short	0x010a
        /*0756*/ 	.byte	0x3f
	.zero		1


	//   ....[110]....
        /*0758*/ 	.word	0x00007a60
        /*075c*/ 	.word	0x00000009
        /*0760*/ 	.word	0x00000000
        /*0764*/ 	.short	0x010a
        /*0766*/ 	.byte	0x3f
	.zero		1


	//   ....[111]....
        /*0768*/ 	.word	0x00007af0
        /*076c*/ 	.word	0x00000008
        /*0770*/ 	.word	0x00000000
        /*0774*/ 	.short	0x010a
        /*0776*/ 	.byte	0x3f
	.zero		1


	//   ....[112]....
        /*0778*/ 	.word	0x00007b80
        /*077c*/ 	.word	0x00000009
        /*0780*/ 	.word	0x00000000
        /*0784*/ 	.short	0x010a
        /*0786*/ 	.byte	0x3f
	.zero		1


	//   ....[113]....
        /*0788*/ 	.word	0x00007c10
        /*078c*/ 	.word	0x00000008
        /*0790*/ 	.word	0x00000000
        /*0794*/ 	.short	0x010a
        /*0796*/ 	.byte	0x3f
	.zero		1


	//   ....[114]....
        /*0798*/ 	.word	0x00007ca0
        /*079c*/ 	.word	0x00000009
        /*07a0*/ 	.word	0x00000000
        /*07a4*/ 	.short	0x010a
        /*07a6*/ 	.byte	0x3f
	.zero		1


	//   ....[115]....
        /*07a8*/ 	.word	0x00007d30
        /*07ac*/ 	.word	0x00000008
        /*07b0*/ 	.word	0x00000000
        /*07b4*/ 	.short	0x010a
        /*07b6*/ 	.byte	0x3f
	.zero		1


	//   ....[116]....
        /*07b8*/ 	.word	0x00007dc0
        /*07bc*/ 	.word	0x00000009
        /*07c0*/ 	.word	0x00000000
        /*07c4*/ 	.short	0x010a
        /*07c6*/ 	.byte	0x3f
	.zero		1


	//   ....[117]....
        /*07c8*/ 	.word	0x00007e50
        /*07cc*/ 	.word	0x00000008
        /*07d0*/ 	.word	0x00000000
        /*07d4*/ 	.short	0x010a
        /*07d6*/ 	.byte	0x3f
	.zero		1


	//   ....[118]....
        /*07d8*/ 	.word	0x00007ee0
        /*07dc*/ 	.word	0x00000009
        /*07e0*/ 	.word	0x00000000
        /*07e4*/ 	.short	0x010a
        /*07e6*/ 	.byte	0x3f
	.zero		1


	//   ....[119]....
        /*07e8*/ 	.word	0x00007f70
        /*07ec*/ 	.word	0x00000006
        /*07f0*/ 	.word	0x00000000
        /*07f4*/ 	.short	0x010a
        /*07f6*/ 	.byte	0x3f
	.zero		1


	//   ....[120]....
        /*07f8*/ 	.word	0x00008000
        /*07fc*/ 	.word	0x00000003
        /*0800*/ 	.word	0x00000000
        /*0804*/ 	.short	0x010a
        /*0806*/ 	.byte	0x3f
	.zero		1


	//   ....[121]....
        /*0808*/ 	.word	0x00008070
        /*080c*/ 	.word	0x00000009
        /*0810*/ 	.word	0x00000000
        /*0814*/ 	.short	0x010a
        /*0816*/ 	.byte	0x3f
	.zero		1


	//   ....[122]....
        /*0818*/ 	.word	0x000080d0
        /*081c*/ 	.word	0x0000000d
        /*0820*/ 	.word	0x00000000
        /*0824*/ 	.short	0x010a
        /*0826*/ 	.byte	0x3f
	.zero		1


	//   ....[123]....
        /*0828*/ 	.word	0x000081a0
        /*082c*/ 	.word	0x00000014
        /*0830*/ 	.word	0x00000128
        /*0834*/ 	.short	0x010a
        /*0836*/ 	.byte	0x3f
	.zero		1


	//   ....[124]....
        /*0838*/ 	.word	0x00008270
        /*083c*/ 	.word	0x00000007
        /*0840*/ 	.word	0x00000000
        /*0844*/ 	.short	0x010a
        /*0846*/ 	.byte	0x3f
	.zero		1


	//   ....[125]....
        /*0848*/ 	.word	0x000082c0
        /*084c*/ 	.word	0x00000008
        /*0850*/ 	.word	0x00000000
        /*0854*/ 	.short	0x010a
        /*0856*/ 	.byte	0x3f
	.zero		1


	//   ....[126]....
        /*0858*/ 	.word	0x00008310
        /*085c*/ 	.word	0x00000009
        /*0860*/ 	.word	0x00000000
        /*0864*/ 	.short	0x010a
        /*0866*/ 	.byte	0x3f
	.zero		1


	//   ....[127]....
        /*0868*/ 	.word	0x00008360
        /*086c*/ 	.word	0x00000008
        /*0870*/ 	.word	0x00000000
        /*0874*/ 	.short	0x010a
        /*0876*/ 	.byte	0x3f
	.zero		1


	//   ....[128]....
        /*0878*/ 	.word	0x000083b0
        /*087c*/ 	.word	0x00000009
        /*0880*/ 	.word	0x00000000
        /*0884*/ 	.short	0x010a
        /*0886*/ 	.byte	0x3f
	.zero		1


	//   ....[129]....
        /*0888*/ 	.word	0x00008400
        /*088c*/ 	.word	0x00000008
        /*0890*/ 	.word	0x00000000
        /*0894*/ 	.short	0x010a
        /*0896*/ 	.byte	0x3f
	.zero		1


	//   ....[130]....
        /*0898*/ 	.word	0x00008450
        /*089c*/ 	.word	0x00000009
        /*08a0*/ 	.word	0x00000000
        /*08a4*/ 	.short	0x010a
        /*08a6*/ 	.byte	0x3f
	.zero		1


	//   ....[131]....
        /*08a8*/ 	.word	0x000084a0
        /*08ac*/ 	.word	0x00000008
        /*08b0*/ 	.word	0x00000000
        /*08b4*/ 	.short	0x010a
        /*08b6*/ 	.byte	0x3f
	.zero		1


	//   ....[132]....
        /*08b8*/ 	.word	0x000084f0
        /*08bc*/ 	.word	0x00000009
        /*08c0*/ 	.word	0x00000000
        /*08c4*/ 	.short	0x010a
        /*08c6*/ 	.byte	0x3f
	.zero		1


	//   ....[133]....
        /*08c8*/ 	.word	0x00008540
        /*08cc*/ 	.word	0x00000008
        /*08d0*/ 	.word	0x00000000
        /*08d4*/ 	.short	0x010a
        /*08d6*/ 	.byte	0x3f
	.zero		1


	//   ....[134]....
        /*08d8*/ 	.word	0x00008590
        /*08dc*/ 	.word	0x00000009
        /*08e0*/ 	.word	0x00000000
        /*08e4*/ 	.short	0x010a
        /*08e6*/ 	.byte	0x3f
	.zero		1


	//   ....[135]....
        /*08e8*/ 	.word	0x000085e0
        /*08ec*/ 	.word	0x00000008
        /*08f0*/ 	.word	0x00000000
        /*08f4*/ 	.short	0x010a
        /*08f6*/ 	.byte	0x3f
	.zero		1


	//   ....[136]....
        /*08f8*/ 	.word	0x00008630
        /*08fc*/ 	.word	0x00000009
        /*0900*/ 	.word	0x00000000
        /*0904*/ 	.short	0x010a
        /*0906*/ 	.byte	0x3f
	.zero		1


	//   ....[137]....
        /*0908*/ 	.word	0x00008680
        /*090c*/ 	.word	0x00000008
        /*0910*/ 	.word	0x00000000
        /*0914*/ 	.short	0x010a
        /*0916*/ 	.byte	0x3f
	.zero		1


	//   ....[138]....
        /*0918*/ 	.word	0x000086d0
        /*091c*/ 	.word	0x00000009
        /*0920*/ 	.word	0x00000000
        /*0924*/ 	.short	0x010a
        /*0926*/ 	.byte	0x3f
	.zero		1


	//   ....[139]....
        /*0928*/ 	.word	0x00008720
        /*092c*/ 	.word	0x00000008
        /*0930*/ 	.word	0x00000000
        /*0934*/ 	.short	0x010a
        /*0936*/ 	.byte	0x3f
	.zero		1


	//   ....[140]....
        /*0938*/ 	.word	0x00008770
        /*093c*/ 	.word	0x00000009
        /*0940*/ 	.word	0x00000000
        /*0944*/ 	.short	0x010a
        /*0946*/ 	.byte	0x3f
	.zero		1


	//   ....[141]....
        /*0948*/ 	.word	0x000087c0
        /*094c*/ 	.word	0x00000008
        /*0950*/ 	.word	0x00000000
        /*0954*/ 	.short	0x010a
        /*0956*/ 	.byte	0x3f
	.zero		1


	//   ....[142]....
        /*0958*/ 	.word	0x00008810
        /*095c*/ 	.word	0x00000009
        /*0960*/ 	.word	0x00000000
        /*0964*/ 	.short	0x010a
        /*0966*/ 	.byte	0x3f
	.zero		1


	//   ....[143]....
        /*0968*/ 	.word	0x00008860
        /*096c*/ 	.word	0x00000008
        /*0970*/ 	.word	0x00000000
        /*0974*/ 	.short	0x010a
        /*0976*/ 	.byte	0x3f
	.zero		1


	//   ....[144]....
        /*0978*/ 	.word	0x000088b0
        /*097c*/ 	.word	0x00000009
        /*0980*/ 	.word	0x00000000
        /*0984*/ 	.short	0x010a
        /*0986*/ 	.byte	0x3f
	.zero		1


	//   ....[145]....
        /*0988*/ 	.word	0x00008900
        /*098c*/ 	.word	0x00000008
        /*0990*/ 	.word	0x00000000
        /*0994*/ 	.short	0x010a
        /*0996*/ 	.byte	0x3f
	.zero		1


	//   ....[146]....
        /*0998*/ 	.word	0x00008950
        /*099c*/ 	.word	0x00000009
        /*09a0*/ 	.word	0x00000000
        /*09a4*/ 	.short	0x010a
        /*09a6*/ 	.byte	0x3f
	.zero		1


	//   ....[147]....
        /*09a8*/ 	.word	0x000089a0
        /*09ac*/ 	.word	0x00000008
        /*09b0*/ 	.word	0x00000000
        /*09b4*/ 	.short	0x010a
        /*09b6*/ 	.byte	0x3f
	.zero		1


	//   ....[148]....
        /*09b8*/ 	.word	0x000089f0
        /*09bc*/ 	.word	0x00000009
        /*09c0*/ 	.word	0x00000000
        /*09c4*/ 	.short	0x010a
        /*09c6*/ 	.byte	0x3f
	.zero		1


	//   ....[149]....
        /*09c8*/ 	.word	0x00008a40
        /*09cc*/ 	.word	0x00000008
        /*09d0*/ 	.word	0x00000000
        /*09d4*/ 	.short	0x010a
        /*09d6*/ 	.byte	0x3f
	.zero		1


	//   ....[150]....
        /*09d8*/ 	.word	0x00008a90
        /*09dc*/ 	.word	0x00000009
        /*09e0*/ 	.word	0x00000000
        /*09e4*/ 	.short	0x010a
        /*09e6*/ 	.byte	0x3f
	.zero		1


	//   ....[151]....
        /*09e8*/ 	.word	0x00008ae0
        /*09ec*/ 	.word	0x00000008
        /*09f0*/ 	.word	0x00000000
        /*09f4*/ 	.short	0x010a
        /*09f6*/ 	.byte	0x3f
	.zero		1


	//   ....[152]....
        /*09f8*/ 	.word	0x00008b30
        /*09fc*/ 	.word	0x00000009
        /*0a00*/ 	.word	0x00000000
        /*0a04*/ 	.short	0x010a
        /*0a06*/ 	.byte	0x3f
	.zero		1


	//   ....[153]....
        /*0a08*/ 	.word	0x00008b80
        /*0a0c*/ 	.word	0x00000008
        /*0a10*/ 	.word	0x00000000
        /*0a14*/ 	.short	0x010a
        /*0a16*/ 	.byte	0x3f
	.zero		1


	//   ....[154]....
        /*0a18*/ 	.word	0x00008bd0
        /*0a1c*/ 	.word	0x00000009
        /*0a20*/ 	.word	0x00000000
        /*0a24*/ 	.short	0x010a
        /*0a26*/ 	.byte	0x3f
	.zero		1


	//   ....[155]....
        /*0a28*/ 	.word	0x00008c20
        /*0a2c*/ 	.word	0x00000008
        /*0a30*/ 	.word	0x00000000
        /*0a34*/ 	.short	0x010a
        /*0a36*/ 	.byte	0x3f
	.zero		1


	//   ....[156]....
        /*0a38*/ 	.word	0x00008c70
        /*0a3c*/ 	.word	0x00000009
        /*0a40*/ 	.word	0x00000000
        /*0a44*/ 	.short	0x010a
        /*0a46*/ 	.byte	0x3f
	.zero		1


	//   ....[157]....
        /*0a48*/ 	.word	0x00008cc0
        /*0a4c*/ 	.word	0x00000008
        /*0a50*/ 	.word	0x00000000
        /*0a54*/ 	.short	0x010a
        /*0a56*/ 	.byte	0x3f
	.zero		1


	//   ....[158]....
        /*0a58*/ 	.word	0x00008d10
        /*0a5c*/ 	.word	0x00000009
        /*0a60*/ 	.word	0x00000000
        /*0a64*/ 	.short	0x010a
        /*0a66*/ 	.byte	0x3f
	.zero		1


	//   ....[159]....
        /*0a68*/ 	.word	0x00008d60
        /*0a6c*/ 	.word	0x00000006
        /*0a70*/ 	.word	0x00000000
        /*0a74*/ 	.short	0x010a
        /*0a76*/ 	.byte	0x3f
	.zero		1


	//----- nvinfo : EIATTR_NUM_MBARRIERS
	.align		4
.L_28:
        /*0a78*/ 	.byte	0x03, 0x38
        /*0a7a*/ 	.short	0x004c


	//----- nvinfo : EIATTR_EXIT_INSTR_OFFSETS
	.align		4
        /*0a7c*/ 	.byte	0x04, 0x1c
        /*0a7e*/ 	.short	(.L_30 - .L_29)


	//   ....[0]....
.L_29:
        /*0a80*/ 	.word	0x00000d20


	//   ....[1]....
        /*0a84*/ 	.word	0x00001500


	//   ....[2]....
        /*0a88*/ 	.word	0x00005830


	//   ....[3]....
        /*0a8c*/ 	.word	0x00005d90


	//   ....[4]....
        /*0a90*/ 	.word	0x00008050


	//----- nvinfo : EIATTR_MAX_THREADS
	.align		4
.L_30:
        /*0a94*/ 	.byte	0x04, 0x05
        /*0a96*/ 	.short	(.L_32 - .L_31)
.L_31:
        /*0a98*/ 	.word	0x00000180
        /*0a9c*/ 	.word	0x00000001
        /*0aa0*/ 	.word	0x00000001


	//----- nvinfo : EIATTR_CRS_STACK_SIZE
	.align		4
.L_32:
        /*0aa4*/ 	.byte	0x04, 0x1e
        /*0aa6*/ 	.short	(.L_34 - .L_33)
.L_33:
        /*0aa8*/ 	.word	0x00000000


	//----- nvinfo : EIATTR_CBANK_PARAM_SIZE
	.align		4
.L_34:
        /*0aac*/ 	.byte	0x03, 0x19
        /*0aae*/ 	.short	0x0470


	//----- nvinfo : EIATTR_PARAM_CBANK
	.align		4
        /*0ab0*/ 	.byte	0x04, 0x0a
        /*0ab2*/ 	.short	(.L_36 - .L_35)
	.align		4
.L_35:
        /*0ab4*/ 	.word	index@(.nv.constant0._ZN7cutlass13device_kernelINS_4gemm6kernel13GemmUniversalIN4cute5tupleIJiiiiEEENS1_10collective13CollectiveMmaINS1_37MainloopSm90TmaGmmaWarpSpecializedFP8ILi37ENS5_IJNS4_1CILi1EEENSA_ILi2EEESB_EEENS1_35KernelTmaWarpSpecializedCooperativeEEENS5_IJNSA_ILi128EEENSA_ILi64EEENSA_ILi32EEEEEENS_12float_e5m2_tENS5_IJlSB_lEEESK_SL_NS4_8TiledMMAINS4_8MMA_AtomIJNS4_4SM904GMMA30MMA_64x64x32_F32E5M2E5M2_SS_TNILNSP_7ScaleInE1ELSR_1EEEEEENS4_6LayoutINS5_IJSC_SB_SB_EEENS5_IJSB_NSA_ILi0EEESW_EEEEENS5_IJNS4_10UnderscoreESZ_SZ_EEEEENS4_23SM90_TMA_LOAD_MULTICASTENS4_14ComposedLayoutINS4_7SwizzleILi1ELi4ELi3EEENS4_18smem_ptr_flag_bitsILi8EEENSU_INS5_IJNSA_ILi8EEESI_EEENS5_IJSI_SB_EEEEEEEvNS4_8identityENS4_13SM90_TMA_LOADES1C_vS1D_EENS_8epilogue10collective6detail29Sm90TmaWarpSpecializedAdapterINS1H_15DefaultEpilogueISK_SL_SL_NS1G_6thread17LinearCombinationISK_Li1EffLNS1L_9ScaleType4KindE0ELNS_15FloatRoundStyleE2ESK_EENS1_15EpilogueDefaultEEEEEvvEEEEvNT_6ParamsE)
        /*0ab8*/ 	.short	0x0210
        /*0aba*/ 	.short	0x0470


	//----- nvinfo : EIATTR_SW_WAR
	.align		4
.L_36:
        /*0abc*/ 	.byte	0x04, 0x36
        /*0abe*/ 	.short	(.L_38 - .L_37)
.L_37:
        /*0ac0*/ 	.word	0x00000008
.L_38:


//--------------------- .nv.callgraph             --------------------------
	.section	.nv.callgraph,"",@"SHT_CUDA_CALLGRAPH"
	.align	4
	.sectionentsize	8
	.align		4
        /*0000*/ 	.word	0x00000000
	.align		4
        /*0004*/ 	.word	0xffffffff
	.align		4
        /*0008*/ 	.word	0x00000000
	.align		4
        /*000c*/ 	.word	0xfffffffe
	.align		4
        /*0010*/ 	.word	0x00000000
	.align		4
        /*0014*/ 	.word	0xfffffffd
	.align		4
        /*0018*/ 	.word	0x00000000
	.align		4
        /*001c*/ 	.word	0xfffffffc


//--------------------- .nv.constant4             --------------------------
	.section	.nv.constant4,"a",@progbits
	.align	8
	.align		8
.nv.constant4:
        /*0000*/ 	.dword	_ZN40_INTERNAL_d73ec9de_4_k_cu_7a4cd0b5_269664cuda3std3__45__cpo5beginE
	.align		8
        /*0008*/ 	.dword	_ZN40_INTERNAL_d73ec9de_4_k_cu_7a4cd0b5_269664cuda3std3__45__cpo3endE
	.align		8
        /*0010*/ 	.dword	_ZN40_INTERNAL_d73ec9de_4_k_cu_7a4cd0b5_269664cuda3std3__45__cpo6cbeginE
	.align		8
        /*0018*/ 	.dword	_ZN40_INTERNAL_d73ec9de_4_k_cu_7a4cd0b5_269664cuda3std3__45__cpo4cendE
	.align		8
        /*0020*/ 	.dword	_ZN40_INTERNAL_d73ec9de_4_k_cu_7a4cd0b5_269664cuda3std3__442_GLOBAL__N__d73ec9de_4_k_cu_7a4cd0b5_269666ignoreE
	.align		8
        /*0028*/ 	.dword	_ZN40_INTERNAL_d73ec9de_4_k_cu_7a4cd0b5_269664cuda3std3__419piecewise_constructE
	.align		8
        /*0030*/ 	.dword	_ZN40_INTERNAL_d73ec9de_4_k_cu_7a4cd0b5_269664cuda3std3__48in_placeE
	.align		8
        /*0038*/ 	.dword	_ZN40_INTERNAL_d73ec9de_4_k_cu_7a4cd0b5_269664cuda3std6ranges3__45__cpo4swapE
	.align		8
        /*0040*/ 	.dword	_ZN40_INTERNAL_d73ec9de_4_k_cu_7a4cd0b5_269664cuda3std6ranges3__45__cpo9iter_moveE
	.align		8
        /*0048*/ 	.dword	_ZN40_INTERNAL_d73ec9de_4_k_cu_7a4cd0b5_269664cute7productE
	.align		8
        /*0050*/ 	.dword	_ZN40_INTERNAL_d73ec9de_4_k_cu_7a4cd0b5_269664cute1_E


//--------------------- .text._ZN7cutlass13device_kernelINS_4gemm6kernel13GemmUniversalIN4cute5tupleIJiiiiEEENS1_10collective13CollectiveMmaINS1_37MainloopSm90TmaGmmaWarpSpecializedFP8ILi37ENS5_IJNS4_1CILi1EEENSA_ILi2EEESB_EEENS1_35KernelTmaWarpSpecializedCooperativeEEENS5_IJNSA_ILi128EEENSA_ILi64EEENSA_ILi32EEEEEENS_12float_e5m2_tENS5_IJlSB_lEEESK_SL_NS4_8TiledMMAINS4_8MMA_AtomIJNS4_4SM904GMMA30MMA_64x64x32_F32E5M2E5M2_SS_TNILNSP_7ScaleInE1ELSR_1EEEEEENS4_6LayoutINS5_IJSC_SB_SB_EEENS5_IJSB_NSA_ILi0EEESW_EEEEENS5_IJNS4_10UnderscoreESZ_SZ_EEEEENS4_23SM90_TMA_LOAD_MULTICASTENS4_14ComposedLayoutINS4_7SwizzleILi1ELi4ELi3EEENS4_18smem_ptr_flag_bitsILi8EEENSU_INS5_IJNSA_ILi8EEESI_EEENS5_IJSI_SB_EEEEEEEvNS4_8identityENS4_13SM90_TMA_LOADES1C_vS1D_EENS_8epilogue10collective6detail29Sm90TmaWarpSpecializedAdapterINS1H_15DefaultEpilogueISK_SL_SL_NS1G_6thread17LinearCombinationISK_Li1EffLNS1L_9ScaleType4KindE0ELNS_15FloatRoundStyleE2ESK_EENS1_15EpilogueDefaultEEEEEvvEEEEvNT_6ParamsE --------------------------
	.section	.text._ZN7cutlass13device_kernelINS_4gemm6kernel13GemmUniversalIN4cute5tupleIJiiiiEEENS1_10collective13CollectiveMmaINS1_37MainloopSm90TmaGmmaWarpSpecializedFP8ILi37ENS5_IJNS4_1CILi1EEENSA_ILi2EEESB_EEENS1_35KernelTmaWarpSpecializedCooperativeEEENS5_IJNSA_ILi128EEENSA_ILi64EEENSA_ILi32EEEEEENS_12float_e5m2_tENS5_IJlSB_lEEESK_SL_NS4_8TiledMMAINS4_8MMA_AtomIJNS4_4SM904GMMA30MMA_64x64x32_F32E5M2E5M2_SS_TNILNSP_7ScaleInE1ELSR_1EEEEEENS4_6LayoutINS5_IJSC_SB_SB_EEENS5_IJSB_NSA_ILi0EEESW_EEEEENS5_IJNS4_10UnderscoreESZ_SZ_EEEEENS4_23SM90_TMA_LOAD_MULTICASTENS4_14ComposedLayoutINS4_7SwizzleILi1ELi4ELi3EEENS4_18smem_ptr_flag_bitsILi8EEENSU_INS5_IJNSA_ILi8EEESI_EEENS5_IJSI_SB_EEEEEEEvNS4_8identityENS4_13SM90_TMA_LOADES1C_vS1D_EENS_8epilogue10collective6detail29Sm90TmaWarpSpecializedAdapterINS1H_15DefaultEpilogueISK_SL_SL_NS1G_6thread17LinearCombinationISK_Li1EffLNS1L_9ScaleType4KindE0ELNS_15FloatRoundStyleE2ESK_EENS1_15EpilogueDefaultEEEEEvvEEEEvNT_6ParamsE,"ax",@progbits
	.align	128
.text._ZN7cutlass13device_kernelINS_4gemm6kernel13GemmUniversalIN4cute5tupleIJiiiiEEENS1_10collective13CollectiveMmaINS1_37MainloopSm90TmaGmmaWarpSpecializedFP8ILi37ENS5_IJNS4_1CILi1EEENSA_ILi2EEESB_EEENS1_35KernelTmaWarpSpecializedCooperativeEEENS5_IJNSA_ILi128EEENSA_ILi64EEENSA_ILi32EEEEEENS_12float_e5m2_tENS5_IJlSB_lEEESK_SL_NS4_8TiledMMAINS4_8MMA_AtomIJNS4_4SM904GMMA30MMA_64x64x32_F32E5M2E5M2_SS_TNILNSP_7ScaleInE1ELSR_1EEEEEENS4_6LayoutINS5_IJSC_SB_SB_EEENS5_IJSB_NSA_ILi0EEESW_EEEEENS5_IJNS4_10UnderscoreESZ_SZ_EEEEENS4_23SM90_TMA_LOAD_MULTICASTENS4_14ComposedLayoutINS4_7SwizzleILi1ELi4ELi3EEENS4_18smem_ptr_flag_bitsILi8EEENSU_INS5_IJNSA_ILi8EEESI_EEENS5_IJSI_SB_EEEEEEEvNS4_8identityENS4_13SM90_TMA_LOADES1C_vS1D_EENS_8epilogue10collective6detail29Sm90TmaWarpSpecializedAdapterINS1H_15DefaultEpilogueISK_SL_SL_NS1G_6thread17LinearCombinationISK_Li1EffLNS1L_9ScaleType4KindE0ELNS_15FloatRoundStyleE2ESK_EENS1_15EpilogueDefaultEEEEEvvEEEEvNT_6ParamsE:
        .type           _ZN7cutlass13device_kernelINS_4gemm6kernel13GemmUniversalIN4cute5tupleIJiiiiEEENS1_10collective13CollectiveMmaINS1_37MainloopSm90TmaGmmaWarpSpecializedFP8ILi37ENS5_IJNS4_1CILi1EEENSA_ILi2EEESB_EEENS1_35KernelTmaWarpSpecializedCooperativeEEENS5_IJNSA_ILi128EEENSA_ILi64EEENSA_ILi32EEEEEENS_12float_e5m2_tENS5_IJlSB_lEEESK_SL_NS4_8TiledMMAINS4_8MMA_AtomIJNS4_4SM904GMMA30MMA_64x64x32_F32E5M2E5M2_SS_TNILNSP_7ScaleInE1ELSR_1EEEEEENS4_6LayoutINS5_IJSC_SB_SB_EEENS5_IJSB_NSA_ILi0EEESW_EEEEENS5_IJNS4_10UnderscoreESZ_SZ_EEEEENS4_23SM90_TMA_LOAD_MULTICASTENS4_14ComposedLayoutINS4_7SwizzleILi1ELi4ELi3EEENS4_18smem_ptr_flag_bitsILi8EEENSU_INS5_IJNSA_ILi8EEESI_EEENS5_IJSI_SB_EEEEEEEvNS4_8identityENS4_13SM90_TMA_LOADES1C_vS1D_EENS_8epilogue10collective6detail29Sm90TmaWarpSpecializedAdapterINS1H_15DefaultEpilogueISK_SL_SL_NS1G_6thread17LinearCombinationISK_Li1EffLNS1L_9ScaleType4KindE0ELNS_15FloatRoundStyleE2ESK_EENS1_15EpilogueDefaultEEEEEvvEEEEvNT_6ParamsE,@function
        .size           _ZN7cutlass13device_kernelINS_4gemm6kernel13GemmUniversalIN4cute5tupleIJiiiiEEENS1_10collective13CollectiveMmaINS1_37MainloopSm90TmaGmmaWarpSpecializedFP8ILi37ENS5_IJNS4_1CILi1EEENSA_ILi2EEESB_EEENS1_35KernelTmaWarpSpecializedCooperativeEEENS5_IJNSA_ILi128EEENSA_ILi64EEENSA_ILi32EEEEEENS_12float_e5m2_tENS5_IJlSB_lEEESK_SL_NS4_8TiledMMAINS4_8MMA_AtomIJNS4_4SM904GMMA30MMA_64x64x32_F32E5M2E5M2_SS_TNILNSP_7ScaleInE1ELSR_1EEEEEENS4_6LayoutINS5_IJSC_SB_SB_EEENS5_IJSB_NSA_ILi0EEESW_EEEEENS5_IJNS4_10UnderscoreESZ_SZ_EEEEENS4_23SM90_TMA_LOAD_MULTICASTENS4_14ComposedLayoutINS4_7SwizzleILi1ELi4ELi3EEENS4_18smem_ptr_flag_bitsILi8EEENSU_INS5_IJNSA_ILi8EEESI_EEENS5_IJSI_SB_EEEEEEEvNS4_8identityENS4_13SM90_TMA_LOADES1C_vS1D_EENS_8epilogue10collective6detail29Sm90TmaWarpSpecializedAdapterINS1H_15DefaultEpilogueISK_SL_SL_NS1G_6thread17LinearCombinationISK_Li1EffLNS1L_9ScaleType4KindE0ELNS_15FloatRoundStyleE2ESK_EENS1_15EpilogueDefaultEEEEEvvEEEEvNT_6ParamsE,(.L_x_209 - _ZN7cutlass13device_kernelINS_4gemm6kernel13GemmUniversalIN4cute5tupleIJiiiiEEENS1_10collective13CollectiveMmaINS1_37MainloopSm90TmaGmmaWarpSpecializedFP8ILi37ENS5_IJNS4_1CILi1EEENSA_ILi2EEESB_EEENS1_35KernelTmaWarpSpecializedCooperativeEEENS5_IJNSA_ILi128EEENSA_ILi64EEENSA_ILi32EEEEEENS_12float_e5m2_tENS5_IJlSB_lEEESK_SL_NS4_8TiledMMAINS4_8MMA_AtomIJNS4_4SM904GMMA30MMA_64x64x32_F32E5M2E5M2_SS_TNILNSP_7ScaleInE1ELSR_1EEEEEENS4_6LayoutINS5_IJSC_SB_SB_EEENS5_IJSB_NSA_ILi0EEESW_EEEEENS5_IJNS4_10UnderscoreESZ_SZ_EEEEENS4_23SM90_TMA_LOAD_MULTICASTENS4_14ComposedLayoutINS4_7SwizzleILi1ELi4ELi3EEENS4_18smem_ptr_flag_bitsILi8EEENSU_INS5_IJNSA_ILi8EEESI_EEENS5_IJSI_SB_EEEEEEEvNS4_8identityENS4_13SM90_TMA_LOADES1C_vS1D_EENS_8epilogue10collective6detail29Sm90TmaWarpSpecializedAdapterINS1H_15DefaultEpilogueISK_SL_SL_NS1G_6thread17LinearCombinationISK_Li1EffLNS1L_9ScaleType4KindE0ELNS_15FloatRoundStyleE2ESK_EENS1_15EpilogueDefaultEEEEEvvEEEEvNT_6ParamsE)
        .other          _ZN7cutlass13device_kernelINS_4gemm6kernel13GemmUniversalIN4cute5tupleIJiiiiEEENS1_10collective13CollectiveMmaINS1_37MainloopSm90TmaGmmaWarpSpecializedFP8ILi37ENS5_IJNS4_1CILi1EEENSA_ILi2EEESB_EEENS1_35KernelTmaWarpSpecializedCooperativeEEENS5_IJNSA_ILi128EEENSA_ILi64EEENSA_ILi32EEEEEENS_12float_e5m2_tENS5_IJlSB_lEEESK_SL_NS4_8TiledMMAINS4_8MMA_AtomIJNS4_4SM904GMMA30MMA_64x64x32_F32E5M2E5M2_SS_TNILNSP_7ScaleInE1ELSR_1EEEEEENS4_6LayoutINS5_IJSC_SB_SB_EEENS5_IJSB_NSA_ILi0EEESW_EEEEENS5_IJNS4_10UnderscoreESZ_SZ_EEEEENS4_23SM90_TMA_LOAD_MULTICASTENS4_14ComposedLayoutINS4_7SwizzleILi1ELi4ELi3EEENS4_18smem_ptr_flag_bitsILi8EEENSU_INS5_IJNSA_ILi8EEESI_EEENS5_IJSI_SB_EEEEEEEvNS4_8identityENS4_13SM90_TMA_LOADES1C_vS1D_EENS_8epilogue10collective6detail29Sm90TmaWarpSpecializedAdapterINS1H_15DefaultEpilogueISK_SL_SL_NS1G_6thread17LinearCombinationISK_Li1EffLNS1L_9ScaleType4KindE0ELNS_15FloatRoundStyleE2ESK_EENS1_15EpilogueDefaultEEEEEvvEEEEvNT_6ParamsE,@"STO_CUDA_ENTRY STV_DEFAULT"
_ZN7cutlass13device_kernelINS_4gemm6kernel13GemmUniversalIN4cute5tupleIJiiiiEEENS1_10collective13CollectiveMmaINS1_37MainloopSm90TmaGmmaWarpSpecializedFP8ILi37ENS5_IJNS4_1CILi1EEENSA_ILi2EEESB_EEENS1_35KernelTmaWarpSpecializedCooperativeEEENS5_IJNSA_ILi128EEENSA_ILi64EEENSA_ILi32EEEEEENS_12float_e5m2_tENS5_IJlSB_lEEESK_SL_NS4_8TiledMMAINS4_8MMA_AtomIJNS4_4SM904GMMA30MMA_64x64x32_F32E5M2E5M2_SS_TNILNSP_7ScaleInE1ELSR_1EEEEEENS4_6LayoutINS5_IJSC_SB_SB_EEENS5_IJSB_NSA_ILi0EEESW_EEEEENS5_IJNS4_10UnderscoreESZ_SZ_EEEEENS4_23SM90_TMA_LOAD_MULTICASTENS4_14ComposedLayoutINS4_7SwizzleILi1ELi4ELi3EEENS4_18smem_ptr_flag_bitsILi8EEENSU_INS5_IJNSA_ILi8EEESI_EEENS5_IJSI_SB_EEEEEEEvNS4_8identityENS4_13SM90_TMA_LOADES1C_vS1D_EENS_8epilogue10collective6detail29Sm90TmaWarpSpecializedAdapterINS1H_15DefaultEpilogueISK_SL_SL_NS1G_6thread17LinearCombinationISK_Li1EffLNS1L_9ScaleType4KindE0ELNS_15FloatRoundStyleE2ESK_EENS1_15EpilogueDefaultEEEEEvvEEEEvNT_6ParamsE:
[----:B------:R-:W-:Y:S01]  /*0000*/  LDC R1, c[0x0][0x28] ;  /* 0x00000a00ff017b82 */ /* 0x000fe20000000800 */
[----:B------:R-:W0:Y:S01]  /*0010*/  S2R R0, SR_TID.X ;  /* 0x0000000000007919 */ /* 0x000e220000002100 */
[----:B------:R-:W-:Y:S01]  /*0020*/  ELECT P0, URZ, PT ;  /* 0x00000000003f782f */ /* 0x000fe20003800000 */
[----:B------:R-:W-:Y:S01]  /*0030*/  BSSY B0, `(.L_x_0) ;  /* 0x000000f000007945 */ /* 0x000fe20003800000 */
[--C-:B0-----:R-:W-:Y:S02]  /*0040*/  SHF.R.U32.HI R2, RZ, 0x5, R0.reuse ;  /* 0x00000005ff027819 */ /* 0x101fe40000011600 */
[----:B------:R-:W-:-:S03]  /*0050*/  SHF.R.U32.HI R4, RZ, 0x7, R0 ;  /* 0x00000007ff047819 */ /* 0x000fc60000011600 */
[----:B------:R-:W0:Y:S04]  /*0060*/  SHFL.IDX PT, R3, R2, RZ, 0x1f ;  /* 0x00001fff02037589 */ /* 0x000e2800000e0000 */
[----:B------:R-:W1:Y:S01]  /*0070*/  SHFL.IDX PT, R4, R4, RZ, 0x1f ;  /* 0x00001fff04047589 */ /* 0x000e6200000e0000 */
[----:B0-----:R-:W-:-:S13]  /*0080*/  ISETP.NE.OR P0, PT, R3, RZ, !P0 ;  /* 0x000000ff0300720c */ /* 0x001fda0004705670 */
[----:B-1----:R-:W-:Y:S05]  /*0090*/  @P0 BRA `(.L_x_1) ;  /* 0x0000000000200947 */ /* 0x002fea0003800000 */
[----:B------:R-:W-:Y:S02]  /*00a0*/  ULDC.64 UR4, c[0x0][0x198] ;  /* 0x0000660000047ab9 */ /* 0x000fe40000000a00 */
[----:B------:R-:W-:Y:S02]  /*00b0*/  UIADD3 UR6, UP0, UR4, 0xf0, URZ ;  /* 0x000000f004067890 */ /* 0x000fe4000ff1e03f */
[----:B------:R-:W-:Y:S02]  /*00c0*/  UIADD3 UR4, UP1, UR4, 0x1f0, URZ ;  /* 0x000001f004047890 */ /* 0x000fe4000ff3e03f */
[----:B------:R-:W-:Y:S02]  /*00d0*/  UIADD3.X UR7, URZ, UR5, URZ, UP0, !UPT ;  /* 0x000000053f077290 */ /* 0x000fe400087fe43f */
[----:B------:R-:W-:-:S07]  /*00e0*/  UIADD3.X UR5, URZ, UR5, URZ, UP1, !UPT ;  /* 0x000000053f057290 */ /* 0x000fce0008ffe43f */
[----:B------:R0:W-:Y:S02]  /*00f0*/  UTMACCTL.PF [UR6] ;  /* 0x00000000060079b9 */ /* 0x0001e40008040000 */
[----:B------:R0:W-:Y:S02]  /*0100*/  UTMACCTL.PF [UR4] ;  /* 0x00000000040079b9 */ /* 0x0001e40008040000 */
[----:B0-----:R-:W-:Y:S01]  /*0110*/  NOP ;  /* 0x0000000000007918 */ /* 0x001fe20000000000 */
.L_x_1:
[----:B------:R-:W-:Y:S05]  /*0120*/  BSYNC B0 ;  /* 0x0000000000007941 */ /* 0x000fea0003800000 */
.L_x_0:
[----:B------:R-:W0:Y:S02]  /*0130*/  SHFL.IDX PT, R5, R2, RZ, 0x1f ;  /* 0x00001fff02057589 */ /* 0x000e2400000e0000 */
[----:B0-----:R-:W-:-:S13]  /*0140*/  ISETP.NE.AND P0, PT, R5, RZ, PT ;  /* 0x000000ff0500720c */ /* 0x001fda0003f05270 */
[----:B------:R-:W-:Y:S05]  /*0150*/  @P0 BRA `(.L_x_2) ;  /* 0x00000004006c0947 */ /* 0x000fea0003800000 */
[----:B------:R-:W-:Y:S01]  /*0160*/  ELECT P0, URZ, PT ;  /* 0x00000000003f782f */ /* 0x000fe20003800000 */
[----:B------:R-:W-:-:S12]  /*0170*/  BSSY B0, `(.L_x_2) ;  /* 0x0000059000007945 */ /* 0x000fd80003800000 */
[----:B------:R-:W-:Y:S05]  /*0180*/  @!P0 BRA `(.L_x_3) ;  /* 0x00000004005c8947 */ /* 0x000fea0003800000 */
[----:B------:R-:W0:Y:S01]  /*0190*/  S2UR UR8, SR_CgaCtaId ;  /* 0x00000000000879c3 */ /* 0x000e220000008800 */
[----:B------:R-:W-:Y:S01]  /*01a0*/  UMOV UR4, 0x400 ;  /* 0x0000040000047882 */ /* 0x000fe20000000000 */
[----:B------:R-:W-:Y:S01]  /*01b0*/  UMOV UR5, 0x1 ;  /* 0x0000000100057882 */ /* 0x000fe20000000000 */
[----:B------:R-:W-:Y:S02]  /*01c0*/  UMOV UR6, 0x4 ;  /* 0x0000000400067882 */ /* 0x000fe40000000000 */
[----:B------:R-:W-:-:S04]  /*01d0*/  UIADD3 UR6, -UR6, 0x100000, URZ ;  /* 0x0010000006067890 */ /* 0x000fc8000fffe13f */
[----:B------:R-:W-:Y:S02]  /*01e0*/  USHF.L.U32 UR7, UR6, 0xb, URZ ;  /* 0x0000000b06077899 */ /* 0x000fe4000800063f */
[----:B------:R-:W-:Y:S02]  /*01f0*/  USHF.L.U32 UR6, UR6, 0x1, URZ ;  /* 0x0000000106067899 */ /* 0x000fe4000800063f */
[----:B0-----:R-:W-:Y:S02]  /*0200*/  ULEA UR8, UR8, UR4, 0x18 ;  /* 0x0000000408087291 */ /* 0x001fe4000f8ec03f */
[----:B------:R-:W-:-:S04]  /*0210*/  UIADD3 UR4, -UR5, 0x100000, URZ ;  /* 0x0010000005047890 */ /* 0x000fc8000fffe13f */
[----:B------:R-:W-:Y:S02]  /*0220*/  USHF.L.U32 UR5, UR4, 0xb, URZ ;  /* 0x0000000b04057899 */ /* 0x000fe4000800063f */
[----:B------:R-:W-:Y:S01]  /*0230*/  USHF.L.U32 UR4, UR4, 0x1, URZ ;  /* 0x0000000104047899 */ /* 0x000fe2000800063f */
[----:B------:R-:W0:Y:S11]  /*0240*/  FENCE.VIEW.ASYNC.S ;  /* 0x00000000000073c6 */ /* 0x000e360000000000 */
[----:B0-----:R0:W1:Y:S01]  /*0250*/  SYNCS.EXCH.64 URZ, [UR8], UR4 ;  /* 0x00000004083f75b2 */ /* 0x0010620008000100 */
[----:B------:R0:W2:Y:S01]  /*0260*/  SYNCS.EXCH.64 URZ, [UR8+0x128], UR6 ;  /* 0x00012806083f75b2 */ /* 0x0000a20008000100 */
[----:B------:R0:W3:Y:S01]  /*0270*/  SYNCS.EXCH.64 URZ, [UR8+0x8], UR4 ;  /* 0x00000804083f75b2 */ /* 0x0000e20008000100 */
[----:B------:R0:W4:Y:S01]  /*0280*/  SYNCS.EXCH.64 URZ, [UR8+0x130], UR6 ;  /* 0x00013006083f75b2 */ /* 0x0001220008000100 */
[----:B------:R0:W0:Y:S01]  /*0290*/  SYNCS.EXCH.64 URZ, [UR8+0x10], UR4 ;  /* 0x00001004083f75b2 */ /* 0x0000220008000100 */
        /* <DEDUP_REMOVED lines=69> */
[----:B-1234-:R-:W-:Y:S01]  /*06f0*/  NOP ;  /* 0x0000000000007918 */ /* 0x01efe20000000000 */
.L_x_3:
[----:B0-----:R-:W-:Y:S05]  /*0700*/  BSYNC B0 ;  /* 0x0000000000007941 */ /* 0x001fea0003800000 */
.L_x_2:
[----:B------:R-:W0:Y:S01]  /*0710*/  SHFL.IDX PT, R2, R2, RZ, 0x1f ;  /* 0x00001fff02027589 */ /* 0x000e2200000e0000 */
[----:B------:R-:W-:Y:S01]  /*0720*/  SHF.R.S32.HI R7, RZ, 0x1f, R0 ;  /* 0x0000001fff077819 */ /* 0x000fe20000011400 */
[----:B------:R-:W1:Y:S01]  /*0730*/  S2UR UR8, SR_CTAID.X ;  /* 0x00000000000879c3 */ /* 0x000e620000002500 */
[----:B------:R-:W-:Y:S01]  /*0740*/  ELECT P0, URZ, PT ;  /* 0x00000000003f782f */ /* 0x000fe20003800000 */
[----:B------:R-:W2:Y:S01]  /*0750*/  S2R R8, SR_CTAID.Y ;  /* 0x0000000000087919 */ /* 0x000ea20000002600 */
[----:B------:R-:W-:Y:S01]  /*0760*/  LEA.HI R7, R7, R0, RZ, 0x7 ;  /* 0x0000000007077211 */ /* 0x000fe200078f38ff */
[----:B------:R-:W-:Y:S01]  /*0770*/  ULDC UR4, c[0x0][0x154] ;  /* 0x0000550000047ab9 */ /* 0x000fe20000000800 */
[----:B------:R-:W-:Y:S01]  /*0780*/  NOP ;  /* 0x0000000000007918 */ /* 0x000fe20000000000 */
[----:B------:R-:W-:Y:S01]  /*0790*/  NOP ;  /* 0x0000000000007918 */ /* 0x000fe20000000000 */
[----:B------:R-:W-:Y:S01]  /*07a0*/  LOP3.LUT R7, R7, 0xffffff80, RZ, 0xc0, !PT ;  /* 0xffffff8007077812 */ /* 0x000fe200078ec0ff */
[----:B------:R-:W3:Y:S04]  /*07b0*/  LDC R14, c[0x0][0x140] ;  /* 0x00005000ff0e7b82 */ /* 0x000ee80000000800 */
[----:B------:R-:W-:-:S04]  /*07c0*/  IMAD.IADD R7, R0, 0x1, -R7 ;  /* 0x0000000100077824 */ /* 0x000fc800078e0a07 */
[----:B------:R-:W4:Y:S01]  /*07d0*/  LDC R19, c[0x0][0x148] ;  /* 0x00005200ff137b82 */ /* 0x000f220000000800 */
[----:B------:R-:W-:Y:S02]  /*07e0*/  SHF.R.S32.HI R6, RZ, 0x1f, R7 ;  /* 0x0000001fff067819 */ /* 0x000fe40000011407 */
[----:B------:R-:W-:Y:S02]  /*07f0*/  LOP3.LUT P2, RZ, R7, 0x7, RZ, 0xc0, !PT ;  /* 0x0000000707ff7812 */ /* 0x000fe4000784c0ff */
[----:B------:R-:W-:Y:S02]  /*0800*/  LEA.HI R6, R6, R7, RZ, 0x3 ;  /* 0x0000000706067211 */ /* 0x000fe400078f18ff */
[----:B0-----:R-:W-:Y:S01]  /*0810*/  ISETP.NE.OR P0, PT, R2, RZ, !P0 ;  /* 0x000000ff0200720c */ /* 0x001fe20004705670 */
[----:B------:R-:W0:Y:S01]  /*0820*/  LDC R12, c[0x0][0x144] ;  /* 0x00005100ff0c7b82 */ /* 0x000e220000000800 */
[--C-:B------:R-:W-:Y:S02]  /*0830*/  SHF.R.S32.HI R2, RZ, 0x3, R6.reuse ;  /* 0x00000003ff027819 */ /* 0x100fe40000011406 */
[----:B------:R-:W-:-:S02]  /*0840*/  SHF.R.S32.HI R11, RZ, 0x1f, R6 ;  /* 0x0000001fff0b7819 */ /* 0x000fc40000011406 */
[----:B------:R-:W-:Y:S02]  /*0850*/  SHF.R.S32.HI R6, RZ, 0x1f, R5 ;  /* 0x0000001fff067819 */ /* 0x000fe40000011405 */
[----:B------:R-:W-:Y:S02]  /*0860*/  LEA.HI R11, R11, R2, RZ, 0x2 ;  /* 0x000000020b0b7211 */ /* 0x000fe400078f10ff */
[----:B------:R-:W-:Y:S02]  /*0870*/  LEA.HI R6, R6, R5, RZ, 0x2 ;  /* 0x0000000506067211 */ /* 0x000fe400078f10ff */
[----:B--2---:R-:W-:Y:S01]  /*0880*/  I2FP.F32.U32 R10, R8 ;  /* 0x00000008000a7245 */ /* 0x004fe20000201000 */
[----:B------:R-:W-:Y:S01]  /*0890*/  VOTEU.ALL UP0, P0 ;  /* 0x00000000003f7886 */ /* 0x000fe20000000000 */
[----:B------:R-:W-:Y:S01]  /*08a0*/  LOP3.LUT R6, R6, 0x3ffffffc, RZ, 0xc0, !PT ;  /* 0x3ffffffc06067812 */ /* 0x000fe200078ec0ff */
[----:B------:R-:W-:Y:S01]  /*08b0*/  VOTEU.ALL UP1, P0 ;  /* 0x00000000003f7886 */ /* 0x000fe20000020000 */
[----:B------:R-:W-:Y:S01]  /*08c0*/  LOP3.LUT R11, R11, 0xfffffffc, RZ, 0xc0, !PT ;  /* 0xfffffffc0b0b7812 */ /* 0x000fe200078ec0ff */
[----:B------:R-:W-:Y:S01]  /*08d0*/  FMUL R13, R10, UR4 ;  /* 0x000000040a0d7c20 */ /* 0x000fe20008400000 */
[----:B------:R-:W2:Y:S01]  /*08e0*/  @!UP0 S2UR UR7, SR_CgaCtaId ;  /* 0x00000000000789c3 */ /* 0x000ea20000008800 */
[----:B------:R-:W-:Y:S01]  /*08f0*/  IMAD.IADD R6, R5, 0x1, -R6 ;  /* 0x0000000105067824 */ /* 0x000fe200078e0a06 */
[----:B-1----:R-:W-:Y:S01]  /*0900*/  I2FP.F32.U32 R5, UR8 ;  /* 0x0000000800057c45 */ /* 0x002fe20008201000 */
[----:B------:R-:W-:Y:S01]  /*0910*/  ULDC UR4, c[0x0][0x150] ;  /* 0x0000540000047ab9 */ /* 0x000fe20000000800 */
[----:B------:R-:W-:Y:S01]  /*0920*/  IMAD.IADD R11, R2, 0x1, -R11 ;  /* 0x00000001020b7824 */ /* 0x000fe200078e0a0b */
[----:B------:R-:W-:Y:S01]  /*0930*/  SHF.R.S32.HI R2, RZ, 0x1f, R3 ;  /* 0x0000001fff027819 */ /* 0x000fe20000011403 */
[----:B------:R-:W1:Y:S01]  /*0940*/  F2I.U32.TRUNC.NTZ R13, R13 ;  /* 0x0000000d000d7305 */ /* 0x000e62000020f000 */
[----:B------:R-:W-:Y:S01]  /*0950*/  FMUL R10, R5, UR4 ;  /* 0x00000004050a7c20 */ /* 0x000fe20008400000 */
[----:B------:R-:W-:Y:S01]  /*0960*/  IMAD R6, R6, 0x4, R11 ;  /* 0x0000000406067824 */ /* 0x000fe200078e020b */
[----:B------:R-:W-:Y:S01]  /*0970*/  LEA.HI R2, R2, R3, RZ, 0x2 ;  /* 0x0000000302027211 */ /* 0x000fe200078f10ff */
[----:B------:R-:W-:Y:S01]  /*0980*/  UMOV UR4, 0x20 ;  /* 0x0000002000047882 */ /* 0x000fe20000000000 */
[----:B------:R-:W-:Y:S01]  /*0990*/  @!UP0 UMOV UR6, 0x400 ;  /* 0x0000040000068882 */ /* 0x000fe20000000000 */
[----:B------:R-:W-:Y:S01]  /*09a0*/  IMAD.SHL.U32 R5, R6, 0x4, RZ ;  /* 0x0000000406057824 */ /* 0x000fe200078e00ff */
[----:B------:R-:W-:Y:S01]  /*09b0*/  LOP3.LUT R2, R2, 0xfffffffc, RZ, 0xc0, !PT ;  /* 0xfffffffc02027812 */ /* 0x000fe200078ec0ff */
[----:B------:R-:W5:Y:S01]  /*09c0*/  F2I.U32.TRUNC.NTZ R10, R10 ;  /* 0x0000000a000a7305 */ /* 0x000f62000020f000 */
[----:B------:R-:W-:-:S04]  /*09d0*/  @!UP0 UIADD3 UR4, -UR4, 0x100000, URZ ;  /* 0x0010000004048890 */ /* 0x000fc8000fffe13f */
[----:B------:R-:W-:Y:S02]  /*09e0*/  @!UP0 USHF.L.U32 UR5, UR4, 0xb, URZ ;  /* 0x0000000b04058899 */ /* 0x000fe4000800063f */
[----:B------:R-:W-:Y:S01]  /*09f0*/  @!UP0 USHF.L.U32 UR4, UR4, 0x1, URZ ;  /* 0x0000000104048899 */ /* 0x000fe2000800063f */
[----:B---3--:R-:W-:Y:S01]  /*0a00*/  ISETP.EQ.U32.AND P3, PT, R14, 0x1, PT ;  /* 0x000000010e00780c */ /* 0x008fe20003f62070 */
[----:B------:R-:W-:Y:S01]  /*0a10*/  VIADD R14, R4, 0xffffffff ;  /* 0xffffffff040e7836 */ /* 0x000fe20000000000 */
[----:B------:R-:W-:Y:S01]  /*0a20*/  LOP3.LUT R6, R6, 0xc, R5, 0x78, !PT ;  /* 0x0000000c06067812 */ /* 0x000fe200078e7805 */
[----:B------:R-:W-:Y:S02]  /*0a30*/  IMAD.IADD R3, R3, 0x1, -R2 ;  /* 0x0000000103037824 */ /* 0x000fe400078e0a02 */
[----:B-1----:R-:W-:Y:S01]  /*0a40*/  IMAD.MOV R20, RZ, RZ, -R13 ;  /* 0x000000ffff147224 */ /* 0x002fe200078e0a0d */
[----:B------:R-:W-:Y:S01]  /*0a50*/  ISETP.GE.U32.AND P5, PT, R14, 0x2, PT ;  /* 0x000000020e00780c */ /* 0x000fe20003fa6070 */
[----:B--2---:R-:W-:Y:S01]  /*0a60*/  @!UP0 ULEA UR6, UR7, UR6, 0x18 ;  /* 0x0000000607068291 */ /* 0x004fe2000f8ec03f */
[----:B------:R-:W-:Y:S01]  /*0a70*/  ISETP.NE.AND P1, PT, R3, 0x3, PT ;  /* 0x000000030300780c */ /* 0x000fe20003f25270 */
[----:B----4-:R-:W-:Y:S01]  /*0a80*/  IMAD R5, R19, R20, R8 ;  /* 0x0000001413057224 */ /* 0x010fe200078e0208 */
[----:B------:R-:W-:Y:S01]  /*0a90*/  VOTEU.ALL UP0, P0 ;  /* 0x00000000003f7886 */ /* 0x000fe20000000000 */
[----:B------:R-:W-:Y:S01]  /*0aa0*/  ISETP.LT.U32.AND P0, PT, R6, 0x2, !P2 ;  /* 0x000000020600780c */ /* 0x000fe20005701070 */
[----:B-----5:R-:W-:Y:S01]  /*0ab0*/  IMAD.MOV R7, RZ, RZ, -R10 ;  /* 0x000000ffff077224 */ /* 0x020fe200078e0a0a */
[----:B------:R-:W-:-:S02]  /*0ac0*/  ISETP.EQ.OR P1, PT, R3, RZ, !P1 ;  /* 0x000000ff0300720c */ /* 0x000fc40004f22670 */
[----:B------:R-:W-:Y:S01]  /*0ad0*/  ISETP.NE.AND P4, PT, R5, R6, PT ;  /* 0x000000060500720c */ /* 0x000fe20003f85270 */
[----:B0-----:R-:W-:Y:S01]  /*0ae0*/  IMAD R7, R12, R7, UR8 ;  /* 0x000000080c077e24 */ /* 0x001fe2000f8e0207 */
[C---:B------:R-:W-:Y:S01]  /*0af0*/  ISETP.EQ.AND P1, PT, R4.reuse, RZ, P1 ;  /* 0x000000ff0400720c */ /* 0x040fe20000f22270 */
[----:B------:R-:W0:Y:S02]  /*0b00*/  FENCE.VIEW.ASYNC.S ;  /* 0x00000000000073c6 */ /* 0x000e240000000000 */
[----:B0-----:R0:W1:Y:S01]  /*0b10*/  @!UP0 SYNCS.EXCH.64 URZ, [UR6+0x260], UR4 ;  /* 0x00026004063f85b2 */ /* 0x0010620008000100 */
[----:B------:R-:W-:Y:S02]  /*0b20*/  ISETP.NE.AND P2, PT, R4, RZ, PT ;  /* 0x000000ff0400720c */ /* 0x000fe40003f45270 */
[----:B------:R-:W-:Y:S02]  /*0b30*/  ISETP.EQ.OR P4, PT, R7, RZ, !P4 ;  /* 0x000000ff0700720c */ /* 0x000fe40006782670 */
[----:B------:R-:W-:-:S02]  /*0b40*/  SEL R2, RZ, 0x1, !P1 ;  /* 0x00000001ff027807 */ /* 0x000fc40004800000 */
[----:B------:R-:W-:Y:S02]  /*0b50*/  PLOP3.LUT P0, PT, P0, P4, PT, 0x80, 0x0 ;  /* 0x000000000000781c */ /* 0x000fe40000709070 */
[----:B------:R-:W-:Y:S01]  /*0b60*/  SEL R2, R2, 0x2, P5 ;  /* 0x0000000202027807 */ /* 0x000fe20002800000 */
[----:B------:R0:W2:Y:S01]  /*0b70*/  @!UP1 SYNCS.EXCH.64 URZ, [UR6+0x268], UR4 ;  /* 0x00026804063f95b2 */ /* 0x0000a20008000100 */
[----:B------:R-:W-:Y:S01]  /*0b80*/  NOP ;  /* 0x0000000000007918 */ /* 0x000fe20000000000 */
[----:B------:R-:W-:Y:S08]  /*0b90*/  @!P3 BRA `(.L_x_4) ;  /* 0x000000000008b947 */ /* 0x000ff00003800000 */
[----:B-12---:R-:W-:Y:S01]  /*0ba0*/  UCGABAR_ARV ;  /* 0x00000000000079c7 */ /* 0x006fe20008000000 */
[----:B------:R-:W-:Y:S05]  /*0bb0*/  BRA `(.L_x_5) ;  /* 0x0000000000047947 */ /* 0x000fea0003800000 */
.L_x_4:
[----:B-12---:R-:W-:Y:S01]  /*0bc0*/  NOP ;  /* 0x0000000000007918 */ /* 0x006fe20000000000 */
.L_x_5:
[----:B------:R-:W1:Y:S01]  /*0bd0*/  LDC R4, c[0x0][0x65c] ;  /* 0x00019700ff047b82 */ /* 0x000e620000000800 */
[----:B------:R-:W-:Y:S01]  /*0be0*/  IMAD.MOV.U32 R5, RZ, RZ, RZ ;  /* 0x000000ffff057224 */ /* 0x000fe200078e00ff */
[----:B-1----:R-:W-:Y:S01]  /*0bf0*/  ISETP.NE.AND P4, PT, R4, 0x1, PT ;  /* 0x000000010400780c */ /* 0x002fe20003f85270 */
[----:B------:R-:W-:-:S12]  /*0c00*/  IMAD.U32 R4, RZ, RZ, UR8 ;  /* 0x00000008ff047e24 */ /* 0x000fd8000f8e00ff */
[----:B------:R-:W1:Y:S01]  /*0c10*/  @P4 LDC R13, c[0x0][0x10] ;  /* 0x00000400ff0d4b82 */ /* 0x000e620000000800 */
[----:B------:R-:W-:Y:S02]  /*0c20*/  @P4 IMAD.MOV.U32 R9, RZ, RZ, RZ ;  /* 0x000000ffff094224 */ /* 0x000fe400078e00ff */
[----:B------:R-:W-:-:S05]  /*0c30*/  @P4 IMAD.MOV.U32 R15, RZ, RZ, RZ ;  /* 0x000000ffff0f4224 */ /* 0x000fca00078e00ff */
[----:B------:R-:W2:Y:S01]  /*0c40*/  @!P4 LDC R11, c[0x0][0xc] ;  /* 0x00000300ff0bcb82 */ /* 0x000ea20000000800 */
[----:B-1----:R-:W-:-:S04]  /*0c50*/  @P4 IMAD.WIDE.U32 R12, R13, UR8, R8 ;  /* 0x000000080d0c4c25 */ /* 0x002fc8000f8e0008 */
[----:B--2---:R-:W-:-:S04]  /*0c60*/  @!P4 IMAD.WIDE.U32 R10, R8, R11, R4 ;  /* 0x0000000b080ac225 */ /* 0x004fc800078e0004 */
[----:B------:R-:W-:Y:S02]  /*0c70*/  @P4 IMAD.MOV.U32 R4, RZ, RZ, R12 ;  /* 0x000000ffff044224 */ /* 0x000fe400078e000c */
[----:B------:R-:W-:Y:S02]  /*0c80*/  @P4 IMAD.IADD R5, R13, 0x1, R15 ;  /* 0x000000010d054824 */ /* 0x000fe400078e020f */
[----:B------:R-:W-:Y:S02]  /*0c90*/  @!P4 IMAD.MOV.U32 R4, RZ, RZ, R10 ;  /* 0x000000ffff04c224 */ /* 0x000fe400078e000a */
[----:B------:R-:W-:Y:S01]  /*0ca0*/  @!P4 IMAD.MOV.U32 R5, RZ, RZ, R11 ;  /* 0x000000ffff05c224 */ /* 0x000fe200078e000b */
[----:B------:R-:W-:Y:S06]  /*0cb0*/  @!P3 BRA `(.L_x_6) ;  /* 0x00000000000cb947 */ /* 0x000fec0003800000 */
[----:B------:R-:W-:Y:S01]  /*0cc0*/  UCGABAR_WAIT ;  /* 0x0000000000007dc7 */ /* 0x000fe20008000000 */
[----:B------:R-:W-:Y:S01]  /*0cd0*/  CCTL.IVALL ;  /* 0x00000000ff00798f */ /* 0x000fe20002000000 */
[----:B------:R-:W-:Y:S05]  /*0ce0*/  BRA `(.L_x_7) ;  /* 0x0000000000047947 */ /* 0x000fea0003800000 */
.L_x_6:
[----:B------:R-:W-:Y:S06]  /*0cf0*/  BAR.SYNC.DEFER_BLOCKING 0x0 ;  /* 0x0000000000007b1d */ /* 0x000fec0000010000 */
.L_x_7:
[----:B------:R-:W-:Y:S05]  /*0d00*/  @!P2 BRA `(.L_x_8) ;  /* 0x0000004800cca947 */ /* 0x000fea0003800000 */
[----:B------:R-:W-:-:S13]  /*0d10*/  ISETP.GT.U32.AND P1, PT, R14, 0x1, PT ;  /* 0x000000010e00780c */ /* 0x000fda0003f24070 */
[----:B0-----:R-:W-:Y:S05]  /*0d20*/  @P1 EXIT ;  /* 0x000000000000194d */ /* 0x001fea0003800000 */
[----:B------:R-:W-:Y:S01]  /*0d30*/  ULDC.64 UR4, c[0x0][0x650] ;  /* 0x0001940000047ab9 */ /* 0x000fe20000000a00 */
[----:B------:R-:W-:Y:S01]  /*0d40*/  PRMT R10, RZ, 0x7610, R10 ;  /* 0x00007610ff0a7816 */ /* 0x000fe2000000000a */
[----:B------:R-:W-:Y:S01]  /*0d50*/  IMAD.MOV.U32 R11, RZ, RZ, -0x1 ;  /* 0xffffffffff0b7424 */ /* 0x000fe200078e00ff */
[----:B------:R-:W-:Y:S01]  /*0d60*/  ISETP.GE.U32.AND P1, PT, R4, UR4, PT ;  /* 0x0000000404007c0c */ /* 0x000fe2000bf26070 */
[----:B------:R-:W-:Y:S02]  /*0d70*/  IMAD.MOV.U32 R12, RZ, RZ, -0x1 ;  /* 0xffffffffff0c7424 */ /* 0x000fe400078e00ff */
[----:B------:R-:W-:Y:S01]  /*0d80*/  IMAD.MOV.U32 R71, RZ, RZ, -0x1 ;  /* 0xffffffffff477424 */ /* 0x000fe200078e00ff */
[----:B------:R-:W-:-:S13]  /*0d90*/  ISETP.GE.U32.AND.EX P1, PT, R5, UR5, PT, P1 ;  /* 0x0000000505007c0c */ /* 0x000fda000bf26110 */
[----:B------:R-:W-:Y:S05]  /*0da0*/  @P1 BRA `(.L_x_9) ;  /* 0x0000000400241947 */ /* 0x000fea0003800000 */
[----:B------:R-:W0:Y:S01]  /*0db0*/  LDC.64 R22, c[0x0][0x628] ;  /* 0x00018a00ff167b82 */ /* 0x000e220000000a00 */
[----:B------:R-:W-:Y:S02]  /*0dc0*/  IMAD.MOV.U32 R10, RZ, RZ, R4 ;  /* 0x000000ffff0a7224 */ /* 0x000fe400078e0004 */
[----:B------:R-:W-:-:S05]  /*0dd0*/  IMAD.MOV.U32 R11, RZ, RZ, R5 ;  /* 0x000000ffff0b7224 */ /* 0x000fca00078e0005 */
[----:B------:R-:W1:Y:S08]  /*0de0*/  LDC R16, c[0x0][0x630] ;  /* 0x00018c00ff107b82 */ /* 0x000e700000000800 */
[----:B------:R-:W2:Y:S01]  /*0df0*/  LDC.64 R24, c[0x0][0x620] ;  /* 0x00018800ff187b82 */ /* 0x000ea20000000a00 */
[----:B0-----:R-:W-:-:S04]  /*0e00*/  ISETP.NE.U32.AND P1, PT, R22, RZ, PT ;  /* 0x000000ff1600720c */ /* 0x001fc80003f25070 */
[----:B------:R-:W-:-:S13]  /*0e10*/  ISETP.NE.AND.EX P1, PT, R23, RZ, PT, P1 ;  /* 0x000000ff1700720c */ /* 0x000fda0003f25310 */
[----:B-12---:R-:W-:Y:S05]  /*0e20*/  @!P1 BRA `(.L_x_10) ;  /* 0x0000000000289947 */ /* 0x006fea0003800000 */
[----:B------:R-:W0:Y:S02]  /*0e30*/  LDC R3, c[0x0][0x634] ;  /* 0x00018d00ff037b82 */ /* 0x000e240000000800 */
[----:B0-----:R-:W-:-:S05]  /*0e40*/  IADD3 R3, P1, R4, R3, RZ ;  /* 0x0000000304037210 */ /* 0x001fca0007f3e0ff */
[----:B------:R-:W-:-:S04]  /*0e50*/  IMAD.X R17, RZ, RZ, R5, P1 ;  /* 0x000000ffff117224 */ /* 0x000fc800008e0605 */
[----:B------:R-:W-:-:S04]  /*0e60*/  IMAD.WIDE.U32 R10, R17, R22, RZ ;  /* 0x00000016110a7225 */ /* 0x000fc800078e00ff */
[----:B------:R-:W-:-:S04]  /*0e70*/  IMAD.WIDE.U32 R12, P1, R3, R23, R10 ;  /* 0x00000017030c7225 */ /* 0x000fc8000782000a */
[----:B------:R-:W-:-:S04]  /*0e80*/  IMAD.WIDE.U32 R10, R3, R22, RZ ;  /* 0x00000016030a7225 */ /* 0x000fc800078e00ff */
[----:B------:R-:W-:Y:S01]  /*0e90*/  IMAD.X R15, RZ, RZ, RZ, P1 ;  /* 0x000000ffff0f7224 */ /* 0x000fe200008e06ff */
[----:B------:R-:W-:Y:S01]  /*0ea0*/  IADD3 RZ, P1, R11, R12, RZ ;  /* 0x0000000c0bff7210 */ /* 0x000fe20007f3e0ff */
[----:B------:R-:W-:-:S04]  /*0eb0*/  IMAD.MOV.U32 R14, RZ, RZ, R13 ;  /* 0x000000ffff0e7224 */ /* 0x000fc800078e000d */
[----:B------:R-:W-:-:S08]  /*0ec0*/  IMAD.WIDE.U32.X R10, R17, R23, R14, P1 ;  /* 0x00000017110a7225 */ /* 0x000fd000008e040e */
.L_x_10:
[----:B------:R-:W0:Y:S01]  /*0ed0*/  LDC.64 R28, c[0x0][0x640] ;  /* 0x00019000ff1c7b82 */ /* 0x000e220000000a00 */
[--C-:B------:R-:W-:Y:S01]  /*0ee0*/  SHF.R.U64 R71, R10, R16, R11.reuse ;  /* 0x000000100a477219 */ /* 0x100fe2000000120b */
[----:B------:R-:W-:Y:S01]  /*0ef0*/  IMAD R20, R19, R20, R8 ;  /* 0x0000001413147224 */ /* 0x000fe200078e0208 */
[----:B------:R-:W-:Y:S01]  /*0f00*/  SHF.R.U32.HI R3, RZ, R16, R11 ;  /* 0x00000010ff037219 */ /* 0x000fe2000001160b */
[----:B------:R-:W-:Y:S01]  /*0f10*/  IMAD.MOV.U32 R19, RZ, RZ, 0x1 ;  /* 0x00000001ff137424 */ /* 0x000fe200078e00ff */
[----:B------:R-:W-:-:S03]  /*0f20*/  IADD3 R9, P1, RZ, -R71, RZ ;  /* 0x80000047ff097210 */ /* 0x000fc60007f3e0ff */
[----:B------:R-:W1:Y:S02]  /*0f30*/  LDC R14, c[0x0][0x618] ;  /* 0x00018600ff0e7b82 */ /* 0x000e640000000800 */
[----:B------:R-:W-:Y:S02]  /*0f40*/  IMAD.X R3, RZ, RZ, ~R3, P1 ;  /* 0x000000ffff037224 */ /* 0x000fe400008e0e03 */
[----:B------:R-:W-:-:S04]  /*0f50*/  IMAD.WIDE.U32 R10, R9, R24, R4 ;  /* 0x00000018090a7225 */ /* 0x000fc800078e0004 */
[----:B------:R-:W2:Y:S01]  /*0f60*/  LDC R18, c[0x0][0x608] ;  /* 0x00018200ff127b82 */ /* 0x000ea20000000800 */
[----:B------:R-:W-:Y:S02]  /*0f70*/  IMAD R12, R3, R24, RZ ;  /* 0x00000018030c7224 */ /* 0x000fe400078e02ff */
[----:B------:R-:W-:Y:S02]  /*0f80*/  IMAD.MOV.U32 R3, RZ, RZ, -0x1 ;  /* 0xffffffffff037424 */ /* 0x000fe400078e00ff */
[----:B------:R-:W-:-:S03]  /*0f90*/  IMAD R9, R9, R25, R12 ;  /* 0x0000001909097224 */ /* 0x000fc600078e020c */
[----:B------:R-:W3:Y:S01]  /*0fa0*/  LDC R26, c[0x0][0x658] ;  /* 0x00019600ff1a7b82 */ /* 0x000ee20000000800 */
[----:B------:R-:W-:Y:S01]  /*0fb0*/  IMAD.IADD R9, R11, 0x1, R9 ;  /* 0x000000010b097824 */ /* 0x000fe200078e0209 */
[----:B0-----:R-:W-:-:S04]  /*0fc0*/  ISETP.NE.U32.AND P1, PT, R28, RZ, PT ;  /* 0x000000ff1c00720c */ /* 0x001fc80003f25070 */
[----:B------:R-:W-:Y:S02]  /*0fd0*/  ISETP.NE.AND.EX P1, PT, R29, RZ, PT, P1 ;  /* 0x000000ff1d00720c */ /* 0x000fe40003f25310 */
[----:B------:R-:W0:Y:S01]  /*0fe0*/  LDC R22, c[0x0][0x600] ;  /* 0x00018000ff167b82 */ /* 0x000e220000000800 */
[-CC-:B-1----:R-:W-:Y:S02]  /*0ff0*/  SHF.R.U64 R16, R10, R14.reuse, R9.reuse ;  /* 0x0000000e0a107219 */ /* 0x182fe40000001209 */
[----:B------:R-:W-:-:S05]  /*1000*/  SHF.R.U32.HI R9, RZ, R14, R9 ;  /* 0x0000000eff097219 */ /* 0x000fca0000011609 */
[----:B------:R-:W1:Y:S01]  /*1010*/  LDC R17, c[0x0][0x648] ;  /* 0x00019200ff117b82 */ /* 0x000e620000000800 */
[-CC-:B--2---:R-:W-:Y:S02]  /*1020*/  SHF.R.U64 R25, R16, R18.reuse, R9.reuse ;  /* 0x0000001210197219 */ /* 0x184fe40000001209 */
[----:B------:R-:W-:-:S05]  /*1030*/  SHF.R.U32.HI R9, RZ, R18, R9 ;  /* 0x00000012ff097219 */ /* 0x000fca0000011609 */
[----:B------:R-:W2:Y:S01]  /*1040*/  LDC R21, c[0x0][0x638] ;  /* 0x00018e00ff157b82 */ /* 0x000ea20000000800 */
[-CC-:B---3--:R-:W-:Y:S02]  /*1050*/  SHF.R.U64 R18, R25, R26.reuse, R9.reuse ;  /* 0x0000001a19127219 */ /* 0x188fe40000001209 */
[-C--:B------:R-:W-:Y:S02]  /*1060*/  SHF.L.U32 R3, R3, R26.reuse, RZ ;  /* 0x0000001a03037219 */ /* 0x080fe400000006ff */
[----:B------:R-:W-:Y:S01]  /*1070*/  SHF.R.U32.HI R9, RZ, R26, R9 ;  /* 0x0000001aff097219 */ /* 0x000fe20000011609 */
[----:B------:R-:W-:Y:S01]  /*1080*/  IMAD.MOV.U32 R8, RZ, RZ, R18 ;  /* 0x000000ffff087224 */ /* 0x000fe200078e0012 */
[----:B------:R-:W-:Y:S01]  /*1090*/  LOP3.LUT R14, RZ, R3, RZ, 0x33, !PT ;  /* 0x00000003ff0e7212 */ /* 0x000fe200078e33ff */
[----:B------:R-:W3:Y:S01]  /*10a0*/  LDC R23, c[0x0][0x610] ;  /* 0x00018400ff177b82 */ /* 0x000ee20000000800 */
[----:B------:R-:W-:Y:S05]  /*10b0*/  @!P1 BRA `(.L_x_11) ;  /* 0x0000000000289947 */ /* 0x000fea0003800000 */
[----:B------:R-:W4:Y:S02]  /*10c0*/  LDC R3, c[0x0][0x64c] ;  /* 0x00019300ff037b82 */ /* 0x000f240000000800 */
[----:B----4-:R-:W-:-:S05]  /*10d0*/  IADD3 R3, P1, R18, R3, RZ ;  /* 0x0000000312037210 */ /* 0x010fca0007f3e0ff */
        /* <DEDUP_REMOVED lines=8> */
.L_x_11:
[----:B-1----:R-:W-:Y:S01]  /*1160*/  SHF.R.U64 R8, R8, R17, R9 ;  /* 0x0000001108087219 */ /* 0x002fe20000001209 */
[----:B0-----:R-:W-:Y:S01]  /*1170*/  VIADD R9, R22, 0xffffffff ;  /* 0xffffffff16097836 */ /* 0x001fe20000000000 */
[----:B------:R-:W-:Y:S02]  /*1180*/  SHF.L.U32 R3, R19, R26, RZ ;  /* 0x0000001a13037219 */ /* 0x000fe400000006ff */
[----:B------:R-:W-:Y:S01]  /*1190*/  LOP3.LUT R14, R25, R14, RZ, 0xc0, !PT ;  /* 0x0000000e190e7212 */ /* 0x000fe200078ec0ff */
[----:B------:R-:W-:Y:S01]  /*11a0*/  IMAD.MOV R10, RZ, RZ, -R8 ;  /* 0x000000ffff0a7224 */ /* 0x000fe200078e0a08 */
[----:B------:R-:W-:-:S03]  /*11b0*/  SEL R7, R7, R20, !P4 ;  /* 0x0000001407077207 */ /* 0x000fc60006000000 */
[----:B------:R-:W-:Y:S01]  /*11c0*/  IMAD R14, R3, R8, R14 ;  /* 0x00000008030e7224 */ /* 0x000fe200078e020e */
[----:B------:R-:W-:Y:S01]  /*11d0*/  LOP3.LUT R8, R16, R9, RZ, 0xc0, !PT ;  /* 0x0000000910087212 */ /* 0x000fe200078ec0ff */
[----:B--2---:R-:W-:Y:S02]  /*11e0*/  IMAD R3, R10, R21, R18 ;  /* 0x000000150a037224 */ /* 0x004fe400078e0212 */
[----:B---3--:R-:W-:Y:S02]  /*11f0*/  IMAD R7, R14, R23, R7 ;  /* 0x000000170e077224 */ /* 0x008fe400078e0207 */
[----:B------:R-:W-:Y:S02]  /*1200*/  IMAD R8, R3, R22, R8 ;  /* 0x0000001603087224 */ /* 0x000fe400078e0208 */
[----:B------:R-:W-:-:S03]  /*1210*/  IMAD.MOV.U32 R10, RZ, RZ, 0x1 ;  /* 0x00000001ff0a7424 */ /* 0x000fc600078e00ff */
[----:B------:R-:W-:Y:S02]  /*1220*/  SEL R12, R8, R7, !P4 ;  /* 0x00000007080c7207 */ /* 0x000fe40006000000 */
[----:B------:R-:W-:-:S07]  /*1230*/  SEL R11, R7, R8, !P4 ;  /* 0x00000008070b7207 */ /* 0x000fce0006000000 */
.L_x_9:
[----:B------:R-:W-:-:S08]  /*1240*/  NOP ;  /* 0x0000000000007918 */ /* 0x000fd00000000000 */
[----:B------:R-:W0:Y:S02]  /*1250*/  USETMAXREG.TRY_ALLOC.CTAPOOL UP0, 0xe8 ;  /* 0x000000e8000079c8 */ /* 0x000e240008000600 */
[----:B0-----:R-:W-:-:S13]  /*1260*/  PLOP3.LUT P1, PT, PT, PT, UP0, 0x80, 0x0 ;  /* 0x000000000000781c */ /* 0x001fda0003f2f008 */
[----:B------:R-:W-:Y:S05]  /*1270*/  @!P1 BRA `(.L_x_9) ;  /* 0xfffffffc00f09947 */ /* 0x000fea000383ffff */
[----:B------:R-:W-:Y:S01]  /*1280*/  ULDC.64 UR4, c[0x0][0x598] ;  /* 0x0001660000047ab9 */ /* 0x000fe20000000a00 */
[----:B------:R-:W-:Y:S01]  /*1290*/  ULDC.64 UR18, c[0x0][0x208] ;  /* 0x0000820000127ab9 */ /* 0x000fe20000000a00 */
[----:B------:R-:W-:-:S04]  /*12a0*/  ISETP.NE.U32.AND P1, PT, RZ, UR4, PT ;  /* 0x00000004ff007c0c */ /* 0x000fc8000bf25070 */
[----:B------:R-:W-:-:S13]  /*12b0*/  ISETP.NE.AND.EX P1, PT, RZ, UR5, PT, P1 ;  /* 0x00000005ff007c0c */ /* 0x000fda000bf25310 */
[----:B------:R-:W-:Y:S05]  /*12c0*/  @!P1 BRA `(.L_x_12) ;  /* 0x00000000001c9947 */ /* 0x000fea0003800000 */
[----:B------:R-:W0:Y:S02]  /*12d0*/  LDC.64 R8, c[0x0][0x598] ;  /* 0x00016600ff087b82 */ /* 0x000e240000000a00 */
[----:B0-----:R-:W2:Y:S02]  /*12e0*/  LDG.E.64 R8, desc[UR18][R8.64] ;  /* 0x0000001208087981 */ /* 0x001ea4000c1e1b00 */
[----:B--2---:R-:W-:-:S04]  /*12f0*/  ISETP.NE.U32.AND P1, PT, R8, RZ, PT ;  /* 0x000000ff0800720c */ /* 0x004fc80003f25070 */
[----:B------:R-:W-:-:S13]  /*1300*/  ISETP.NE.AND.EX P1, PT, R9, RZ, PT, P1 ;  /* 0x000000ff0900720c */ /* 0x000fda0003f25310 */
[----:B------:R-:W-:Y:S05]  /*1310*/  @!P1 BRA `(.L_x_12) ;  /* 0x0000000000089947 */ /* 0x000fea0003800000 */
[----:B------:R0:W5:Y:S01]  /*1320*/  LD.E R3, desc[UR18][R8.64] ;  /* 0x0000001208037980 */ /* 0x000162000c101900 */
[----:B------:R-:W-:Y:S05]  /*1330*/  BRA `(.L_x_13) ;  /* 0x0000000000207947 */ /* 0x000fea0003800000 */
.L_x_12:
[----:B------:R-:W-:Y:S02]  /*1340*/  ULDC.64 UR4, c[0x0][0x588] ;  /* 0x0001620000047ab9 */ /* 0x000fe40000000a00 */
[----:B------:R-:W-:-:S04]  /*1350*/  ISETP.NE.U32.AND P1, PT, RZ, UR4, PT ;  /* 0x00000004ff007c0c */ /* 0x000fc8000bf25070 */
[----:B------:R-:W-:-:S13]  /*1360*/  ISETP.NE.AND.EX P1, PT, RZ, UR5, PT, P1 ;  /* 0x00000005ff007c0c */ /* 0x000fda000bf25310 */
[----:B------:R-:W-:Y:S05]  /*1370*/  @!P1 BRA `(.L_x_14) ;  /* 0x00000000000c9947 */ /* 0x000fea0003800000 */
[----:B------:R-:W0:Y:S02]  /*1380*/  LDC.64 R8, c[0x0][0x588] ;  /* 0x00016200ff087b82 */ /* 0x000e240000000a00 */
[----:B0-----:R1:W5:Y:S01]  /*1390*/  LDG.E R3, desc[UR18][R8.64] ;  /* 0x0000001208037981 */ /* 0x001362000c1e1900 */
[----:B------:R-:W-:Y:S05]  /*13a0*/  BRA `(.L_x_13) ;  /* 0x0000000000047947 */ /* 0x000fea0003800000 */
.L_x_14:
[----:B------:R-:W2:Y:S02]  /*13b0*/  LDC R3, c[0x0][0x580] ;  /* 0x00016000ff037b82 */ /* 0x000ea40000000800 */
.L_x_13:
[----:B------:R-:W-:Y:S02]  /*13c0*/  ULDC.64 UR4, c[0x0][0x5a0] ;  /* 0x0001680000047ab9 */ /* 0x000fe40000000a00 */
[----:B------:R-:W-:-:S04]  /*13d0*/  ISETP.NE.U32.AND P1, PT, RZ, UR4, PT ;  /* 0x00000004ff007c0c */ /* 0x000fc8000bf25070 */
[----:B------:R-:W-:-:S13]  /*13e0*/  ISETP.NE.AND.EX P1, PT, RZ, UR5, PT, P1 ;  /* 0x00000005ff007c0c */ /* 0x000fda000bf25310 */
[----:B------:R-:W-:Y:S05]  /*13f0*/  @!P1 BRA `(.L_x_15) ;  /* 0x00000000001c9947 */ /* 0x000fea0003800000 */
[----:B01----:R-:W0:Y:S02]  /*1400*/  LDC.64 R8, c[0x0][0x5a0] ;  /* 0x00016800ff087b82 */ /* 0x003e240000000a00 */
[----:B0-----:R-:W3:Y:S02]  /*1410*/  LDG.E.64 R8, desc[UR18][R8.64] ;  /* 0x0000001208087981 */ /* 0x001ee4000c1e1b00 */
[----:B---3--:R-:W-:-:S04]  /*1420*/  ISETP.NE.U32.AND P1, PT, R8, RZ, PT ;  /* 0x000000ff0800720c */ /* 0x008fc80003f25070 */
[----:B------:R-:W-:-:S13]  /*1430*/  ISETP.NE.AND.EX P1, PT, R9, RZ, PT, P1 ;  /* 0x000000ff0900720c */ /* 0x000fda0003f25310 */
[----:B------:R-:W-:Y:S05]  /*1440*/  @!P1 BRA `(.L_x_15) ;  /* 0x0000000000089947 */ /* 0x000fea0003800000 */
[----:B------:R0:W5:Y:S01]  /*1450*/  LD.E R7, desc[UR18][R8.64] ;  /* 0x0000001208077980 */ /* 0x000162000c101900 */
[----:B------:R-:W-:Y:S05]  /*1460*/  BRA `(.L_x_16) ;  /* 0x0000000000207947 */ /* 0x000fea0003800000 */
.L_x_15:
[----:B------:R-:W-:Y:S02]  /*1470*/  ULDC.64 UR4, c[0x0][0x590] ;  /* 0x0001640000047ab9 */ /* 0x000fe40000000a00 */
[----:B------:R-:W-:-:S04]  /*1480*/  ISETP.NE.U32.AND P1, PT, RZ, UR4, PT ;  /* 0x00000004ff007c0c */ /* 0x000fc8000bf25070 */
[----:B------:R-:W-:-:S13]  /*1490*/  ISETP.NE.AND.EX P1, PT, RZ, UR5, PT, P1 ;  /* 0x00000005ff007c0c */ /* 0x000fda000bf25310 */
[----:B------:R-:W-:Y:S05]  /*14a0*/  @!P1 BRA `(.L_x_17) ;  /* 0x00000000000c9947 */ /* 0x000fea0003800000 */
[----:B01----:R-:W0:Y:S02]  /*14b0*/  LDC.64 R8, c[0x0][0x590] ;  /* 0x00016400ff087b82 */ /* 0x003e240000000a00 */
[----:B0-----:R1:W5:Y:S01]  /*14c0*/  LDG.E R7, desc[UR18][R8.64] ;  /* 0x0000001208077981 */ /* 0x001362000c1e1900 */
[----:B------:R-:W-:Y:S05]  /*14d0*/  BRA `(.L_x_16) ;  /* 0x0000000000047947 */ /* 0x000fea0003800000 */
.L_x_17:
[----:B------:R-:W3:Y:S02]  /*14e0*/  LDC R7, c[0x0][0x584] ;  /* 0x00016100ff077b82 */ /* 0x000ee40000000800 */
.L_x_16:
[----:B------:R-:W-:-:S13]  /*14f0*/  LOP3.LUT P1, RZ, R10, 0xff, RZ, 0xc0, !PT ;  /* 0x000000ff0aff7812 */ /* 0x000fda000782c0ff */
[----:B------:R-:W-:Y:S05]  /*1500*/  @!P1 EXIT ;  /* 0x000000000000994d */ /* 0x000fea0003800000 */
[----:B------:R-:W-:Y:S01]  /*1510*/  ULDC UR4, c[0x0][0x28c] ;  /* 0x0000a30000047ab9 */ /* 0x000fe20000000800 */
[----:B------:R-:W-:Y:S01]  /*1520*/  LOP3.LUT R81, R2, 0x1, RZ, 0xfc, !PT ;  /* 0x0000000102517812 */ /* 0x000fe200078efcff */
[----:B------:R-:W-:-:S04]  /*1530*/  UIADD3 UR4, UR4, 0x1f, URZ ;  /* 0x0000001f04047890 */ /* 0x000fc8000fffe03f */
[----:B------:R-:W-:-:S04]  /*1540*/  USHF.R.S32.HI UR5, URZ, 0x1f, UR4 ;  /* 0x0000001f3f057899 */ /* 0x000fc80008011404 */
[----:B------:R-:W-:-:S03]  /*1550*/  ULEA.HI UR5, UR5, UR4, URZ, 0x5 ;  /* 0x0000000405057291 */ /* 0x000fc6000f8f283f */
[----:B------:R-:W-:Y:S01]  /*1560*/  UMOV UR4, URZ ;  /* 0x0000003f00047c82 */ /* 0x000fe20008000000 */
[----:B------:R-:W-:-:S03]  /*1570*/  USHF.R.S32.HI UR9, URZ, 0x5, UR5 ;  /* 0x000000053f097899 */ /* 0x000fc60008011405 */
[----:B------:R-:W-:-:S09]  /*1580*/  UMOV UR5, URZ ;  /* 0x0000003f00057c82 */ /* 0x000fd20008000000 */
.L_x_108:
[----:B01----:R-:W-:Y:S01]  /*1590*/  LOP3.LUT R8, R0, 0x80, RZ, 0xc0, !PT ;  /* 0x0000008000087812 */ /* 0x003fe200078ec0ff */
[----:B------:R-:W0:Y:S01]  /*15a0*/  S2UR UR13, SR_CgaCtaId ;  /* 0x00000000000d79c3 */ /* 0x000e220000008800 */
[----:B------:R-:W-:Y:S01]  /*15b0*/  UMOV UR12, 0x400 ;  /* 0x00000400000c7882 */ /* 0x000fe20000000000 */
[----:B------:R-:W-:Y:S01]  /*15c0*/  UMOV UR6, URZ ;  /* 0x0000003f00067c82 */ /* 0x000fe20008000000 */
[----:B------:R-:W-:Y:S01]  /*15d0*/  SHF.R.U32.HI R8, RZ, 0x7, R8 ;  /* 0x00000007ff087819 */ /* 0x000fe20000011608 */
[----:B------:R-:W-:Y:S01]  /*15e0*/  UMOV UR7, URZ ;  /* 0x0000003f00077c82 */ /* 0x000fe20008000000 */
[----:B------:R-:W-:Y:S01]  /*15f0*/  UMOV UR16, UR5 ;  /* 0x0000000500107c82 */ /* 0x000fe20008000000 */
[----:B------:R-:W-:Y:S02]  /*1600*/  CS2R R14, SRZ ;  /* 0x00000000000e7805 */ /* 0x000fe4000001ff00 */
[----:B------:R-:W-:Y:S01]  /*1610*/  CS2R R16, SRZ ;  /* 0x0000000000107805 */ /* 0x000fe2000001ff00 */
[----:B------:R-:W1:Y:S01]  /*1620*/  LDC R9, c[0x0][0x28c] ;  /* 0x0000a300ff097b82 */ /* 0x000e620000000800 */
[----:B----4-:R-:W4:Y:S01]  /*1630*/  SHFL.IDX PT, R8, R8, RZ, 0x1f ;  /* 0x00001fff08087589 */ /* 0x010f2200000e0000 */
[----:B------:R-:W-:-:S02]  /*1640*/  CS2R R18, SRZ ;  /* 0x0000000000127805 */ /* 0x000fc4000001ff00 */
[----:B------:R-:W-:Y:S02]  /*1650*/  CS2R R20, SRZ ;  /* 0x0000000000147805 */ /* 0x000fe4000001ff00 */
[----:B------:R-:W-:Y:S02]  /*1660*/  CS2R R56, SRZ ;  /* 0x0000000000387805 */ /* 0x000fe4000001ff00 */
[----:B------:R-:W-:Y:S02]  /*1670*/  CS2R R58, SRZ ;  /* 0x00000000003a7805 */ /* 0x000fe4000001ff00 */
[----:B------:R-:W-:Y:S02]  /*1680*/  CS2R R60, SRZ ;  /* 0x00000000003c7805 */ /* 0x000fe4000001ff00 */
[----:B------:R-:W-:Y:S02]  /*1690*/  CS2R R62, SRZ ;  /* 0x00000000003e7805 */ /* 0x000fe4000001ff00 */
[----:B------:R-:W-:-:S02]  /*16a0*/  CS2R R64, SRZ ;  /* 0x0000000000407805 */ /* 0x000fc4000001ff00 */
[----:B------:R-:W-:Y:S02]  /*16b0*/  CS2R R66, SRZ ;  /* 0x0000000000427805 */ /* 0x000fe4000001ff00 */
[----:B------:R-:W-:Y:S01]  /*16c0*/  CS2R R68, SRZ ;  /* 0x0000000000447805 */ /* 0x000fe2000001ff00 */
[----:B------:R-:W-:Y:S01]  /*16d0*/  IMAD.MOV.U32 R70, RZ, RZ, RZ ;  /* 0x000000ffff467224 */ /* 0x000fe200078e00ff */
[----:B------:R-:W-:Y:S02]  /*16e0*/  CS2R R72, SRZ ;  /* 0x0000000000487805 */ /* 0x000fe4000001ff00 */
[----:B------:R-:W-:Y:S02]  /*16f0*/  CS2R R74, SRZ ;  /* 0x00000000004a7805 */ /* 0x000fe4000001ff00 */
[----:B------:R-:W-:Y:S02]  /*1700*/  CS2R R76, SRZ ;  /* 0x00000000004c7805 */ /* 0x000fe4000001ff00 */
[----:B------:R-:W-:Y:S01]  /*1710*/  CS2R R78, SRZ ;  /* 0x00000000004e7805 */ /* 0x000fe2000001ff00 */
[----:B------:R-:W-:Y:S01]  /*1720*/  IMAD.MOV.U32 R80, RZ, RZ, RZ ;  /* 0x000000ffff507224 */ /* 0x000fe200078e00ff */
[----:B------:R-:W-:Y:S01]  /*1730*/  CS2R R24, SRZ ;  /* 0x0000000000187805 */ /* 0x000fe2000001ff00 */
[----:B--2---:R-:W-:Y:S01]  /*1740*/  IMAD.U32 R22, RZ, RZ, UR4 ;  /* 0x00000004ff167e24 */ /* 0x004fe2000f8e00ff */
[----:B------:R-:W-:-:S02]  /*1750*/  CS2R R26, SRZ ;  /* 0x00000000001a7805 */ /* 0x000fc4000001ff00 */
[----:B------:R-:W-:Y:S02]  /*1760*/  CS2R R28, SRZ ;  /* 0x00000000001c7805 */ /* 0x000fe4000001ff00 */
[----:B------:R-:W-:Y:S02]  /*1770*/  CS2R R30, SRZ ;  /* 0x00000000001e7805 */ /* 0x000fe4000001ff00 */
[----:B------:R-:W-:Y:S02]  /*1780*/  CS2R R32, SRZ ;  /* 0x0000000000207805 */ /* 0x000fe4000001ff00 */
[----:B------:R-:W-:Y:S02]  /*1790*/  CS2R R34, SRZ ;  /* 0x0000000000227805 */ /* 0x000fe4000001ff00 */
[----:B-1----:R-:W-:Y:S02]  /*17a0*/  ISETP.GE.AND P1, PT, R9, 0x1, PT ;  /* 0x000000010900780c */ /* 0x002fe40003f26270 */
[----:B------:R-:W-:-:S02]  /*17b0*/  CS2R R36, SRZ ;  /* 0x0000000000247805 */ /* 0x000fc4000001ff00 */
[----:B----4-:R-:W-:Y:S02]  /*17c0*/  R2UR UR8, R8 ;  /* 0x00000000080872ca */ /* 0x010fe400000e0000 */
[----:B------:R-:W-:Y:S02]  /*17d0*/  CS2R R38, SRZ ;  /* 0x0000000000267805 */ /* 0x000fe4000001ff00 */
[----:B------:R-:W-:Y:S02]  /*17e0*/  CS2R R40, SRZ ;  /* 0x0000000000287805 */ /* 0x000fe4000001ff00 */
[----:B------:R-:W-:Y:S02]  /*17f0*/  CS2R R42, SRZ ;  /* 0x00000000002a7805 */ /* 0x000fe4000001ff00 */
[----:B------:R-:W-:Y:S02]  /*1800*/  CS2R R44, SRZ ;  /* 0x00000000002c7805 */ /* 0x000fe4000001ff00 */
[----:B------:R-:W-:-:S02]  /*1810*/  CS2R R46, SRZ ;  /* 0x00000000002e7805 */ /* 0x000fc4000001ff00 */
[----:B------:R-:W-:Y:S02]  /*1820*/  CS2R R48, SRZ ;  /* 0x0000000000307805 */ /* 0x000fe4000001ff00 */
[----:B------:R-:W-:Y:S02]  /*1830*/  CS2R R50, SRZ ;  /* 0x0000000000327805 */ /* 0x000fe4000001ff00 */
[----:B------:R-:W-:Y:S02]  /*1840*/  CS2R R52, SRZ ;  /* 0x0000000000347805 */ /* 0x000fe4000001ff00 */
[----:B------:R-:W-:Y:S01]  /*1850*/  CS2R R54, SRZ ;  /* 0x0000000000367805 */ /* 0x000fe2000001ff00 */
[----:B------:R-:W-:-:S04]  /*1860*/  ULEA.HI UR10, UR8, UR8, URZ, 0x1 ;  /* 0x00000008080a7291 */ /* 0x000fc8000f8f083f */
[----:B------:R-:W-:Y:S02]  /*1870*/  ULOP3.LUT UR11, UR10, 0x1ffffe, URZ, 0xc0, !UPT ;  /* 0x001ffffe0a0b7892 */ /* 0x000fe4000f8ec03f */
[----:B0-----:R-:W-:Y:S02]  /*1880*/  ULEA UR10, UR13, UR12, 0x18 ;  /* 0x0000000c0d0a7291 */ /* 0x001fe4000f8ec03f */
[----:B------:R-:W-:-:S03]  /*1890*/  UIADD3 UR11, UR8, -UR11, URZ ;  /* 0x8000000b080b7290 */ /* 0x000fc6000fffe03f */
[----:B------:R-:W-:Y:S01]  /*18a0*/  UMOV UR8, URZ ;  /* 0x0000003f00087c82 */ /* 0x000fe20008000000 */
[----:B------:R-:W-:-:S04]  /*18b0*/  ULEA UR11, UR11, UR10, 0xb ;  /* 0x0000000a0b0b7291 */ /* 0x000fc8000f8e583f */
[----:B------:R-:W-:-:S04]  /*18c0*/  UIADD3 UR11, UR11, 0x300, URZ ;  /* 0x000003000b0b7890 */ /* 0x000fc8000fffe03f */
[----:B------:R-:W-:-:S04]  /*18d0*/  USHF.R.U32.HI UR11, URZ, 0x4, UR11 ;  /* 0x000000043f0b7899 */ /* 0x000fc8000801160b */
[----:B------:R-:W-:Y:S01]  /*18e0*/  ULOP3.LUT UR11, UR11, 0x3fff, URZ, 0xc0, !UPT ;  /* 0x00003fff0b0b7892 */ /* 0x000fe2000f8ec03f */
[----:B------:R-:W-:Y:S11]  /*18f0*/  @!P1 BRA `(.L_x_18) ;  /* 0x00000004005c9947 */ /* 0x000ff60003800000 */
[----:B------:R-:W-:-:S13]  /*1900*/  ISETP.NE.AND P2, PT, R81, 0x3, PT ;  /* 0x000000035100780c */ /* 0x000fda0003f45270 */
[----:B------:R-:W-:Y:S05]  /*1910*/  @!P2 BRA `(.L_x_19) ;  /* 0x000000000004a947 */ /* 0x000fea0003800000 */
[----:B------:R-:W-:Y:S01]  /*1920*/  BPT.TRAP 0x1 ;  /* 0x000000040000795c */ /* 0x000fe20000300000 */
.L_x_19:
[----:B------:R-:W-:Y:S01]  /*1930*/  ULEA UR6, UR5, UR10, 0x3 ;  /* 0x0000000a05067291 */ /* 0x000fe2000f8e183f */
[----:B------:R-:W-:-:S05]  /*1940*/  IMAD.U32 R8, RZ, RZ, UR4 ;  /* 0x00000004ff087e24 */ /* 0x000fca000f8e00ff */
[----:B------:R-:W-:-:S04]  /*1950*/  SHF.L.U32 R8, R8, 0x1f, RZ ;  /* 0x0000001f08087819 */ /* 0x000fc800000006ff */
[----:B------:R0:W1:Y:S01]  /*1960*/  SYNCS.PHASECHK.TRANS64.TRYWAIT P1, [UR6], R8 ;  /* 0x00000008ff0075a7 */ /* 0x0000620008020146 */
[----:B------:R-:W-:Y:S05]  /*1970*/  @!P2 BRA `(.L_x_20) ;  /* 0x000000000004a947 */ /* 0x000fea0003800000 */
[----:B------:R-:W-:Y:S01]  /*1980*/  BPT.TRAP 0x1 ;  /* 0x000000040000795c */ /* 0x000fe20000300000 */
.L_x_20:
[----:B-1----:R-:W-:Y:S05]  /*1990*/  @P1 BRA `(.L_x_21) ;  /* 0x0000000000081947 */ /* 0x002fea0003800000 */
[----:B------:R-:W1:Y:S02]  /*19a0*/  SYNCS.PHASECHK.TRANS64.TRYWAIT P1, [UR6], R8 ;  /* 0x00000008ff0075a7 */ /* 0x000e640008020146 */
[----:B-1----:R-:W-:Y:S05]  /*19b0*/  @!P1 BRA `(.L_x_22) ;  /* 0x0000006400a89947 */ /* 0x002fea0003800000 */
.L_x_21:
[----:B------:R-:W-:Y:S01]  /*19c0*/  UIADD3 UR6, UR10, 0x25300, URZ ;  /* 0x000253000a067890 */ /* 0x000fe2000fffe03f */
[----:B------:R-:W-:Y:S01]  /*19d0*/  WARPGROUP.ARRIVE ;  /* 0x00000000000079c5 */ /* 0x000fe20000000000 */
[----:B------:R-:W-:Y:S01]  /*19e0*/  ULDC UR7, c[0x0][0x50c] ;  /* 0x0001430000077ab9 */ /* 0x000fe20000000800 */
[----:B------:R-:W-:Y:S01]  /*19f0*/  ULOP3.LUT UR12, UR11, 0x10000, URZ, 0xfc, !UPT ;  /* 0x000100000b0c7892 */ /* 0x000fe2000f8efc3f */
[----:B------:R-:W-:Y:S01]  /*1a00*/  CS2R R14, SRZ ;  /* 0x00000000000e7805 */ /* 0x000fe2000001ff00 */
[----:B------:R-:W-:Y:S01]  /*1a10*/  UISETP.NE.AND UP0, UPT, UR7, 0x1, UPT ;  /* 0x000000010700788c */ /* 0x000fe2000bf05270 */
[----:B------:R-:W-:Y:S01]  /*1a20*/  CS2R R16, SRZ ;  /* 0x0000000000107805 */ /* 0x000fe2000001ff00 */
[----:B------:R-:W-:Y:S01]  /*1a30*/  USHF.R.U32.HI UR6, URZ, 0x4, UR6 ;  /* 0x000000043f067899 */ /* 0x000fe20008011606 */
[----:B------:R-:W-:Y:S01]  /*1a40*/  CS2R R18, SRZ ;  /* 0x0000000000127805 */ /* 0x000fe2000001ff00 */
[----:B------:R-:W-:Y:S01]  /*1a50*/  USEL UR7, URZ, 0x1, UP0 ;  /* 0x000000013f077887 */ /* 0x000fe20008000000 */
[----:B------:R-:W-:Y:S01]  /*1a60*/  CS2R R20, SRZ ;  /* 0x0000000000147805 */ /* 0x000fe2000001ff00 */
[----:B------:R-:W-:Y:S01]  /*1a70*/  ULOP3.LUT UR6, UR6, 0x3fff, URZ, 0xc0, !UPT ;  /* 0x00003fff06067892 */ /* 0x000fe2000f8ec03f */
[----:B------:R-:W-:Y:S01]  /*1a80*/  CS2R R56, SRZ ;  /* 0x0000000000387805 */ /* 0x000fe2000001ff00 */
[----:B------:R-:W-:Y:S01]  /*1a90*/  ULEA UR12, UR5, UR12, 0x8 ;  /* 0x0000000c050c7291 */ /* 0x000fe2000f8e403f */
[----:B------:R-:W-:Y:S01]  /*1aa0*/  CS2R R58, SRZ ;  /* 0x00000000003a7805 */ /* 0x000fe2000001ff00 */
[----:B------:R-:W-:Y:S01]  /*1ab0*/  ULOP3.LUT UR6, UR6, 0x10000, URZ, 0xfc, !UPT ;  /* 0x0001000006067892 */ /* 0x000fe2000f8efc3f */
[----:B------:R-:W-:Y:S01]  /*1ac0*/  ISETP.NE.AND P1, PT, RZ, UR7, PT ;  /* 0x00000007ff007c0c */ /* 0x000fe2000bf25270 */
[----:B------:R-:W-:Y:S01]  /*1ad0*/  UMOV UR13, 0xc0000010 ;  /* 0xc0000010000d7882 */ /* 0x000fe20000000000 */
[----:B------:R-:W-:Y:S01]  /*1ae0*/  UMOV UR15, 0xc0000010 ;  /* 0xc0000010000f7882 */ /* 0x000fe20000000000 */
[----:B------:R-:W-:Y:S01]  /*1af0*/  ULEA UR14, UR5, UR6, 0x7 ;  /* 0x00000006050e7291 */ /* 0x000fe2000f8e383f */
[----:B------:R-:W-:-:S02]  /*1b00*/  CS2R R60, SRZ ;  /* 0x00000000003c7805 */ /* 0x000fc4000001ff00 */
[----:B------:R-:W-:Y:S01]  /*1b10*/  CS2R R62, SRZ ;  /* 0x00000000003e7805 */ /* 0x000fe2000001ff00 */
[----:B------:R-:W-:Y:S01]  /*1b20*/  UMOV UR6, 0x1 ;  /* 0x0000000100067882 */ /* 0x000fe20000000000 */
[----:B------:R-:W-:Y:S02]  /*1b30*/  CS2R R64, SRZ ;  /* 0x0000000000407805 */ /* 0x000fe4000001ff00 */
[----:B------:R-:W-:Y:S02]  /*1b40*/  CS2R R66, SRZ ;  /* 0x0000000000427805 */ /* 0x000fe4000001ff00 */
[----:B------:R-:W-:Y:S01]  /*1b50*/  CS2R R68, SRZ ;  /* 0x0000000000447805 */ /* 0x000fe2000001ff00 */
[----:B------:R-:W-:Y:S01]  /*1b60*/  IMAD.MOV.U32 R70, RZ, RZ, RZ ;  /* 0x000000ffff467224 */ /* 0x000fe200078e00ff */
[----:B------:R-:W-:Y:S01]  /*1b70*/  CS2R R72, SRZ ;  /* 0x0000000000487805 */ /* 0x000fe2000001ff00 */
[----:B------:R-:W-:Y:S01]  /*1b80*/  QGMMA.64x64x32.F32.E5M2.E5M2 R24, gdesc[UR12], RZ, !UPT, gsb0 ;  /* 0x00e000000c1879f3 */ /* 0x000fe2000c0038ff */
[----:B------:R-:W-:-:S02]  /*1b90*/  CS2R R74, SRZ ;  /* 0x00000000004a7805 */ /* 0x000fc4000001ff00 */
[----:B------:R-:W-:Y:S02]  /*1ba0*/  CS2R R76, SRZ ;  /* 0x00000000004c7805 */ /* 0x000fe4000001ff00 */
[----:B------:R-:W-:Y:S01]  /*1bb0*/  CS2R R78, SRZ ;  /* 0x00000000004e7805 */ /* 0x000fe2000001ff00 */
[----:B------:R-:W-:Y:S01]  /*1bc0*/  IMAD.MOV.U32 R80, RZ, RZ, RZ ;  /* 0x000000ffff507224 */ /* 0x000fe200078e00ff */
[----:B------:R-:W-:Y:S06]  /*1bd0*/  @!P1 BRA `(.L_x_23) ;  /* 0x0000000000889947 */ /* 0x000fec0003800000 */
[----:B------:R-:W-:Y:S02]  /*1be0*/  WARPGROUP.DEPBAR.LE gsb0, 0x0 ;  /* 0x00008000000079c5 */ /* 0x000fe40000010000 */
[----:B------:R-:W-:-:S01]  /*1bf0*/  FADD R79, RZ, R24 ;  /* 0x00000018ff4f7221 */ /* 0x000fc20000000000 */
[----:B------:R-:W-:Y:S01]  /*1c00*/  FADD R80, RZ, R25 ;  /* 0x00000019ff507221 */ /* 0x000fe20000000000 */
        /* <DEDUP_REMOVED lines=30> */
[----:B------:R-:W-:-:S06]  /*1df0*/  UMOV UR6, URZ ;  /* 0x0000003f00067c82 */ /* 0x000fcc0008000000 */
.L_x_23:
[----:B------:R-:W-:-:S04]  /*1e00*/  UIADD3 UR16, UR5, 0x1, URZ ;  /* 0x0000000105107890 */ /* 0x000fc8000fffe03f */
[----:B------:R-:W-:-:S04]  /*1e10*/  UISETP.NE.AND UP0, UPT, UR16, 0x25, UPT ;  /* 0x000000251000788c */ /* 0x000fc8000bf05270 */
[----:B------:R-:W-:Y:S02]  /*1e20*/  USEL UR8, URZ, 0x1, UP0 ;  /* 0x000000013f087887 */ /* 0x000fe40008000000 */
[----:B------:R-:W-:Y:S02]  /*1e30*/  USEL UR16, UR16, URZ, UP0 ;  /* 0x0000003f10107287 */ /* 0x000fe40008000000 */
[----:B------:R-:W-:-:S06]  /*1e40*/  ULOP3.LUT UR8, UR4, UR8, URZ, 0x3c, !UPT ;  /* 0x0000000804087292 */ /* 0x000fcc000f8e3c3f */
[----:B------:R-:W-:Y:S01]  /*1e50*/  IMAD.U32 R22, RZ, RZ, UR8 ;  /* 0x00000008ff167e24 */ /* 0x000fe2000f8e00ff */
[----:B------:R-:W-:-:S06]  /*1e60*/  UMOV UR8, 0x1 ;  /* 0x0000000100087882 */ /* 0x000fcc0000000000 */
.L_x_18:
[----:B------:R-:W-:-:S04]  /*1e70*/  UISETP.LT.AND UP0, UPT, UR9, 0x1, UPT ;  /* 0x000000010900788c */ /* 0x000fc8000bf01270 */
[----:B------:R-:W-:-:S04]  /*1e80*/  USEL UR12, UR9, 0x1, UP0 ;  /* 0x00000001090c7887 */ /* 0x000fc80008000000 */
[----:B------:R-:W-:-:S04]  /*1e90*/  UIADD3 UR12, UR9, -UR12, URZ ;  /* 0x8000000c090c7290 */ /* 0x000fc8000fffe03f */
[----:B------:R-:W-:-:S06]  /*1ea0*/  UISETP.GE.AND UP0, UPT, UR12, 0x1, UPT ;  /* 0x000000010c00788c */ /* 0x000fcc000bf06270 */
[----:B------:R-:W-:-:S13]  /*1eb0*/  PLOP3.LUT P1, PT, PT, PT, UP0, 0x80, 0x0 ;  /* 0x000000000000781c */ /* 0x000fda0003f2f008 */
[----:B------:R-:W-:Y:S05]  /*1ec0*/  @!P1 BRA `(.L_x_24) ;  /* 0x0000000400709947 */ /* 0x000fea0003800000 */
[----:B01----:R-:W-:Y:S01]  /*1ed0*/  IMAD.U32 R8, RZ, RZ, UR12 ;  /* 0x0000000cff087e24 */ /* 0x003fe2000f8e00ff */
[----:B------:R-:W-:Y:S01]  /*1ee0*/  ULDC UR17, c[0x0][0x50c] ;  /* 0x0001430000117ab9 */ /* 0x000fe20000000800 */
[----:B------:R-:W-:-:S07]  /*1ef0*/  IMAD.U32 R9, RZ, RZ, UR5 ;  /* 0x00000005ff097e24 */ /* 0x000fce000f8e00ff */
.L_x_32:
[----:B------:R-:W-:-:S13]  /*1f00*/  ISETP.NE.AND P2, PT, R81, 0x3, PT ;  /* 0x000000035100780c */ /* 0x000fda0003f45270 */
[----:B0-----:R-:W-:Y:S05]  /*1f10*/  @!P2 BRA `(.L_x_25) ;  /* 0x000000000004a947 */ /* 0x001fea0003800000 */
[----:B------:R-:W-:Y:S01]  /*1f20*/  BPT.TRAP 0x1 ;  /* 0x000000040000795c */ /* 0x000fe20000300000 */
.L_x_25:
[----:B------:R-:W0:Y:S01]  /*1f30*/  S2UR UR12, SR_CgaCtaId ;  /* 0x00000000000c79c3 */ /* 0x000e220000008800 */
[----:B------:R-:W-:Y:S01]  /*1f40*/  UMOV UR10, 0x400 ;  /* 0x00000400000a7882 */ /* 0x000fe20000000000 */
[----:B------:R-:W-:Y:S01]  /*1f50*/  SHF.L.U32 R10, R22, 0x1f, RZ ;  /* 0x0000001f160a7819 */ /* 0x000fe200000006ff */
[----:B0-----:R-:W-:-:S04]  /*1f60*/  ULEA UR10, UR12, UR10, 0x18 ;  /* 0x0000000a0c0a7291 */ /* 0x001fc8000f8ec03f */
[----:B------:R-:W-:-:S09]  /*1f70*/  ULEA UR12, UR16, UR10, 0x3 ;  /* 0x0000000a100c7291 */ /* 0x000fd2000f8e183f */
[----:B------:R0:W1:Y:S01]  /*1f80*/  SYNCS.PHASECHK.TRANS64.TRYWAIT P1, [UR12], R10 ;  /* 0x0000000aff0075a7 */ /* 0x000062000802014c */
[----:B------:R-:W-:Y:S05]  /*1f90*/  @!P2 BRA `(.L_x_26) ;  /* 0x000000000004a947 */ /* 0x000fea0003800000 */
[----:B------:R-:W-:Y:S01]  /*1fa0*/  BPT.TRAP 0x1 ;  /* 0x000000040000795c */ /* 0x000fe20000300000 */
.L_x_26:
[----:B-1----:R-:W-:Y:S05]  /*1fb0*/  @P1 BRA `(.L_x_27) ;  /* 0x0000000000081947 */ /* 0x002fea0003800000 */
[----:B------:R-:W1:Y:S02]  /*1fc0*/  SYNCS.PHASECHK.TRANS64.TRYWAIT P1, [UR12], R10 ;  /* 0x0000000aff0075a7 */ /* 0x000e64000802014c */
[----:B-1----:R-:W-:Y:S05]  /*1fd0*/  @!P1 BRA `(.L_x_28) ;  /* 0x0000006000389947 */ /* 0x002fea0003800000 */
.L_x_27:
[----:B------:R-:W-:Y:S01]  /*1fe0*/  UIADD3 UR12, UR10, 0x25300, URZ ;  /* 0x000253000a0c7890 */ /* 0x000fe2000fffe03f */
[----:B------:R-:W-:Y:S01]  /*1ff0*/  WARPGROUP.ARRIVE ;  /* 0x00000000000079c5 */ /* 0x000fe20000000000 */
[----:B------:R-:W-:Y:S02]  /*2000*/  UISETP.NE.AND UP0, UPT, UR7, URZ, UPT ;  /* 0x0000003f0700728c */ /* 0x000fe4000bf05270 */
[----:B------:R-:W-:Y:S02]  /*2010*/  USHF.R.U32.HI UR12, URZ, 0x4, UR12 ;  /* 0x000000043f0c7899 */ /* 0x000fe4000801160c */
[----:B------:R-:W-:Y:S02]  /*2020*/  USEL UR8, UR8, URZ, !UP0 ;  /* 0x0000003f08087287 */ /* 0x000fe4000c000000 */
[----:B------:R-:W-:Y:S02]  /*2030*/  ULOP3.LUT UR7, UR12, 0x3fff, URZ, 0xc0, !UPT ;  /* 0x00003fff0c077892 */ /* 0x000fe4000f8ec03f */
[----:B------:R-:W-:-:S02]  /*2040*/  ULOP3.LUT UR12, UR11, 0x10000, URZ, 0xfc, !UPT ;  /* 0x000100000b0c7892 */ /* 0x000fc4000f8efc3f */
[----:B------:R-:W-:Y:S02]  /*2050*/  ULOP3.LUT UR7, UR7, 0x10000, URZ, 0xfc, !UPT ;  /* 0x0001000007077892 */ /* 0x000fe4000f8efc3f */
[----:B------:R-:W-:Y:S02]  /*2060*/  UISETP.NE.U32.AND UP0, UPT, UR8, URZ, UPT ;  /* 0x0000003f0800728c */ /* 0x000fe4000bf05070 */
[----:B------:R-:W-:Y:S02]  /*2070*/  ULEA UR12, UR16, UR12, 0x8 ;  /* 0x0000000c100c7291 */ /* 0x000fe4000f8e403f */
[----:B------:R-:W-:Y:S01]  /*2080*/  ULEA UR14, UR16, UR7, 0x7 ;  /* 0x00000007100e7291 */ /* 0x000fe2000f8e383f */
[----:B------:R-:W-:Y:S01]  /*2090*/  UMOV UR13, 0xc0000010 ;  /* 0xc0000010000d7882 */ /* 0x000fe20000000000 */
[----:B------:R-:W-:Y:S01]  /*20a0*/  UMOV UR15, 0xc0000010 ;  /* 0xc0000010000f7882 */ /* 0x000fe20000000000 */
[----:B------:R-:W-:-:S06]  /*20b0*/  UIADD3 UR6, UR6, 0x1, URZ ;  /* 0x0000000106067890 */ /* 0x000fcc000fffe03f */
[----:B------:R-:W-:Y:S01]  /*20c0*/  QGMMA.64x64x32.F32.E5M2.E5M2 R24, gdesc[UR12], R24, UP0, gsb0 ;  /* 0x00e000000c1879f3 */ /* 0x000fe2000b803818 */
[----:B------:R-:W-:-:S04]  /*20d0*/  UISETP.NE.AND UP0, UPT, UR6, UR17, UPT ;  /* 0x000000110600728c */ /* 0x000fc8000bf05270 */
[----:B------:R-:W-:-:S06]  /*20e0*/  USEL UR7, URZ, 0x1, UP0 ;  /* 0x000000013f077887 */ /* 0x000fcc0008000000 */
[----:B------:R-:W-:Y:S01]  /*20f0*/  ISETP.NE.AND P1, PT, RZ, UR7, PT ;  /* 0x00000007ff007c0c */ /* 0x000fe2000bf25270 */
[----:B------:R-:W-:-:S12]  /*2100*/  WARPGROUP.DEPBAR.LE gsb0, 0x1 ;  /* 0x00008000000079c5 */ /* 0x000fd80000010100 */
[----:B------:R-:W-:Y:S05]  /*2110*/  @!P1 BRA `(.L_x_29) ;  /* 0x0000000000889947 */ /* 0x000fea0003800000 */
[----:B------:R-:W-:Y:S02]  /*2120*/  WARPGROUP.DEPBAR.LE gsb0, 0x0 ;  /* 0x00008000000079c5 */ /* 0x000fe40000010000 */
[----:B------:R-:W-:-:S01]  /*2130*/  FADD R79, R24, R79 ;  /* 0x0000004f184f7221 */ /* 0x000fc20000000000 */
[----:B------:R-:W-:Y:S01]  /*2140*/  FADD R80, R25, R80 ;  /* 0x0000005019507221 */ /* 0x000fe20000000000 */
        /* <DEDUP_REMOVED lines=30> */
[----:B------:R-:W-:-:S06]  /*2330*/  UMOV UR6, URZ ;  /* 0x0000003f00067c82 */ /* 0x000fcc0008000000 */
.L_x_29:
[----:B------:R-:W-:Y:S05]  /*2340*/  @!P2 BRA `(.L_x_30) ;  /* 0x000000000004a947 */ /* 0x000fea0003800000 */
[----:B------:R-:W-:Y:S01]  /*2350*/  BPT.TRAP 0x1 ;  /* 0x000000040000795c */ /* 0x000fe20000300000 */
.L_x_30:
[----:B01----:R-:W-:Y:S02]  /*2360*/  @P0 LEA R10, R9, UR10, 0x3 ;  /* 0x0000000a090a0c11 */ /* 0x003fe4000f8e18ff */
[----:B------:R-:W-:-:S03]  /*2370*/  ISETP.GT.U32.AND P1, PT, R2, 0x1, PT ;  /* 0x000000010200780c */ /* 0x000fc60003f24070 */
[----:B------:R-:W-:-:S05]  /*2380*/  @P0 VIADD R13, R10, 0x128 ;  /* 0x000001280a0d0836 */ /* 0x000fca0000000000 */
[----:B------:R-:W-:-:S04]  /*2390*/  @P0 PRMT R13, R6, 0x654, R13 ;  /* 0x00000654060d0816 */ /* 0x000fc8000000000d */
[----:B------:R0:W-:Y:S01]  /*23a0*/  @P0 SYNCS.ARRIVE.TRANS64.RED.A1T0 RZ, [R13+URZ], RZ ;  /* 0x000000ff0dff09a7 */ /* 0x0001e2000810043f */
[----:B------:R-:W-:Y:S05]  /*23b0*/  @P1 BRA `(.L_x_31) ;  /* 0x0000000000041947 */ /* 0x000fea0003800000 */
[----:B------:R-:W-:Y:S01]  /*23c0*/  BPT.TRAP 0x1 ;  /* 0x000000040000795c */ /* 0x000fe20000300000 */
.L_x_31:
[----:B------:R-:W-:Y:S01]  /*23d0*/  UIADD3 UR16, UR16, 0x1, URZ ;  /* 0x0000000110107890 */ /* 0x000fe2000fffe03f */
[C---:B------:R-:W-:Y:S01]  /*23e0*/  ISETP.GT.AND P2, PT, R8.reuse, 0x1, PT ;  /* 0x000000010800780c */ /* 0x040fe20003f44270 */
[----:B------:R-:W-:Y:S02]  /*23f0*/  VIADD R9, R9, 0x1 ;  /* 0x0000000109097836 */ /* 0x000fe40000000000 */
[----:B------:R-:W-:Y:S01]  /*2400*/  UISETP.NE.AND UP0, UPT, UR16, 0x25, UPT ;  /* 0x000000251000788c */ /* 0x000fe2000bf05270 */
[----:B------:R-:W-:Y:S02]  /*2410*/  VIADD R8, R8, 0xffffffff ;  /* 0xffffffff08087836 */ /* 0x000fe40000000000 */
[C---:B------:R-:W-:Y:S01]  /*2420*/  ISETP.NE.AND P1, PT, R9.reuse, 0x25, PT ;  /* 0x000000250900780c */ /* 0x040fe20003f25270 */
[----:B------:R-:W-:Y:S02]  /*2430*/  USEL UR8, URZ, 0x1, UP0 ;  /* 0x000000013f087887 */ /* 0x000fe40008000000 */
[----:B------:R-:W-:Y:S01]  /*2440*/  USEL UR16, UR16, URZ, UP0 ;  /* 0x0000003f10107287 */ /* 0x000fe20008000000 */
[----:B------:R-:W-:-:S03]  /*2450*/  SEL R9, R9, RZ, P1 ;  /* 0x000000ff09097207 */ /* 0x000fc60000800000 */
[----:B------:R-:W-:Y:S01]  /*2460*/  LOP3.LUT R22, R22, UR8, RZ, 0x3c, !PT ;  /* 0x0000000816167c12 */ /* 0x000fe2000f8e3cff */
[----:B------:R-:W-:Y:S01]  /*2470*/  UMOV UR8, 0x1 ;  /* 0x0000000100087882 */ /* 0x000fe20000000000 */
[----:B------:R-:W-:Y:S06]  /*2480*/  @P2 BRA `(.L_x_32) ;  /* 0xfffffff8009c2947 */ /* 0x000fec000383ffff */
.L_x_24:
[----:B------:R-:W-:Y:S01]  /*2490*/  UISETP.NE.AND UP0, UPT, UR6, URZ, UPT ;  /* 0x0000003f0600728c */ /* 0x000fe2000bf05270 */
[----:B01----:R-:W0:Y:S03]  /*24a0*/  LDC R8, c[0x0][0x28c] ;  /* 0x0000a300ff087b82 */ /* 0x003e260000000800 */
[----:B------:R-:W-:-:S06]  /*24b0*/  USEL UR6, URZ, 0x1, !UP0 ;  /* 0x000000013f067887 */ /* 0x000fcc000c000000 */
[----:B------:R-:W-:Y:S02]  /*24c0*/  ISETP.NE.AND P1, PT, RZ, UR6, PT ;  /* 0x00000006ff007c0c */ /* 0x000fe4000bf25270 */
[----:B0-----:R-:W-:-:S11]  /*24d0*/  ISETP.GE.AND P2, PT, R8, 0x1, PT ;  /* 0x000000010800780c */ /* 0x001fd60003f46270 */
[----:B------:R-:W-:Y:S05]  /*24e0*/  @!P1 BRA `(.L_x_33) ;  /* 0x0000000000849947 */ /* 0x000fea0003800000 */
[----:B------:R-:W-:Y:S02]  /*24f0*/  WARPGROUP.DEPBAR.LE gsb0, 0x0 ;  /* 0x00008000000079c5 */ /* 0x000fe40000010000 */
[----:B------:R-:W-:Y:S01]  /*2500*/  FADD R79, R24, R79 ;  /* 0x0000004f184f7221 */ /* 0x000fe20000000000 */
        /* <DEDUP_REMOVED lines=30> */
[----:B------:R-:W-:-:S07]  /*26f0*/  FADD R14, R14, R55 ;  /* 0x000000370e0e7221 */ /* 0x000fce0000000000 */
.L_x_33:
[----:B------:R-:W-:Y:S02]  /*2700*/  WARPGROUP.DEPBAR.LE gsb0, 0x0 ;  /* 0x00008000000079c5 */ /* 0x000fe40000010000 */
[----:B------:R-:W-:Y:S05]  /*2710*/  @!P2 BRA `(.L_x_34) ;  /* 0x000000000058a947 */ /* 0x000fea0003800000 */
[----:B------:R-:W-:-:S13]  /*2720*/  ISETP.NE.AND P1, PT, R81, 0x3, PT ;  /* 0x000000035100780c */ /* 0x000fda0003f25270 */
[----:B------:R-:W-:Y:S05]  /*2730*/  @!P1 BRA `(.L_x_35) ;  /* 0x0000000000049947 */ /* 0x000fea0003800000 */
[----:B------:R-:W-:Y:S01]  /*2740*/  BPT.TRAP 0x1 ;  /* 0x000000040000795c */ /* 0x000fe20000300000 */
.L_x_35:
[----:B------:R-:W-:Y:S01]  /*2750*/  BSSY B0, `(.L_x_36) ;  /* 0x0000010000007945 */ /* 0x000fe20003800000 */
[----:B------:R-:W-:-:S03]  /*2760*/  ISETP.GT.U32.AND P1, PT, R2, 0x1, PT ;  /* 0x000000010200780c */ /* 0x000fc60003f24070 */
[----:B------:R-:W-:Y:S10]  /*2770*/  @!P0 BRA `(.L_x_37) ;  /* 0x0000000000348947 */ /* 0x000ff40003800000 */
[----:B------:R-:W-:-:S04]  /*2780*/  UISETP.LT.AND UP0, UPT, UR9, 0x1, UPT ;  /* 0x000000010900788c */ /* 0x000fc8000bf01270 */
[----:B------:R-:W-:-:S04]  /*2790*/  USEL UR8, UR9, 0x1, UP0 ;  /* 0x0000000109087887 */ /* 0x000fc80008000000 */
[----:B------:R-:W-:-:S04]  /*27a0*/  UIADD3 UR8, UR5, UR9, -UR8 ;  /* 0x0000000905087290 */ /* 0x000fc8000fffe808 */
[----:B------:R-:W-:-:S04]  /*27b0*/  UIMAD.WIDE.U32 UR6, UR8, -0x45306eb3, URZ ;  /* 0xbacf914d080678a5 */ /* 0x000fc8000f8e003f */
[----:B------:R-:W-:-:S04]  /*27c0*/  UIADD3 UR6, UR8, -UR7, URZ ;  /* 0x8000000708067290 */ /* 0x000fc8000fffe03f */
[----:B------:R-:W-:-:S04]  /*27d0*/  ULEA.HI UR6, UR6, UR7, URZ, 0x1f ;  /* 0x0000000706067291 */ /* 0x000fc8000f8ff83f */
[----:B------:R-:W-:-:S04]  /*27e0*/  USHF.R.U32.HI UR6, URZ, 0x5, UR6 ;  /* 0x000000053f067899 */ /* 0x000fc80008011606 */
[----:B------:R-:W-:-:S04]  /*27f0*/  UIMAD UR6, UR6, -0x25, UR8 ;  /* 0xffffffdb060678a4 */ /* 0x000fc8000f8e0208 */
[----:B------:R-:W-:-:S04]  /*2800*/  ULEA UR6, UR6, UR10, 0x3 ;  /* 0x0000000a06067291 */ /* 0x000fc8000f8e183f */
[----:B------:R-:W-:-:S06]  /*2810*/  UIADD3 UR6, UR6, 0x128, URZ ;  /* 0x0000012806067890 */ /* 0x000fcc000fffe03f */
[----:B------:R-:W-:-:S05]  /*2820*/  IMAD.U32 R9, RZ, RZ, UR6 ;  /* 0x00000006ff097e24 */ /* 0x000fca000f8e00ff */
[----:B------:R-:W-:-:S04]  /*2830*/  PRMT R8, R6, 0x654, R9 ;  /* 0x0000065406087816 */ /* 0x000fc80000000009 */
[----:B------:R0:W-:Y:S03]  /*2840*/  SYNCS.ARRIVE.TRANS64.RED.A1T0 RZ, [R8+URZ], RZ ;  /* 0x000000ff08ff79a7 */ /* 0x0001e6000810043f */
.L_x_37:
[----:B------:R-:W-:Y:S05]  /*2850*/  BSYNC B0 ;  /* 0x0000000000007941 */ /* 0x000fea0003800000 */
.L_x_36:
[----:B------:R-:W-:Y:S05]  /*2860*/  @P1 BRA `(.L_x_34) ;  /* 0x0000000000041947 */ /* 0x000fea0003800000 */
[----:B------:R-:W-:Y:S01]  /*2870*/  BPT.TRAP 0x1 ;  /* 0x000000040000795c */ /* 0x000fe20000300000 */
.L_x_34:
[----:B------:R-:W1:Y:S01]  /*2880*/  LDC R22, c[0x0][0x288] ;  /* 0x0000a200ff167b82 */ /* 0x000e620000000800 */
[--C-:B0-----:R-:W-:Y:S01]  /*2890*/  SHF.R.U32.HI R8, RZ, 0x2, R0.reuse ;  /* 0x00000002ff087819 */ /* 0x101fe20000011600 */
[----:B------:R-:W-:Y:S01]  /*28a0*/  IMAD.SHL.U32 R27, R12, 0x40, RZ ;  /* 0x000000400c1b7824 */ /* 0x000fe200078e00ff */
[C---:B------:R-:W-:Y:S01]  /*28b0*/  LOP3.LUT R10, R0.reuse, 0x60, RZ, 0xc0, !PT ;  /* 0x00000060000a7812 */ /* 0x040fe200078ec0ff */
[----:B------:R-:W-:Y:S01]  /*28c0*/  UIADD3 UR8, UR9, UR5, URZ ;  /* 0x0000000509087290 */ /* 0x000fe2000fffe03f */
[----:B------:R-:W-:Y:S01]  /*28d0*/  SHF.R.U32.HI R13, RZ, 0x7, R0 ;  /* 0x00000007ff0d7819 */ /* 0x000fe20000011600 */
[----:B------:R-:W-:Y:S01]  /*28e0*/  IMAD.SHL.U32 R12, R0, 0x2, RZ ;  /* 0x00000002000c7824 */ /* 0x000fe200078e00ff */
[----:B------:R-:W-:Y:S01]  /*28f0*/  LOP3.LUT R9, R8, 0x7, RZ, 0xc0, !PT ;  /* 0x0000000708097812 */ /* 0x000fe200078ec0ff */
[----:B------:R-:W-:Y:S01]  /*2900*/  UISETP.GT.U32.AND UP0, UPT, UR8, 0x24, UPT ;  /* 0x000000240800788c */ /* 0x000fe2000bf04070 */
[----:B------:R-:W-:Y:S01]  /*2910*/  SHF.R.U32.HI R10, RZ, 0x1, R10 ;  /* 0x00000001ff0a7819 */ /* 0x000fe2000001160a */
[----:B------:R-:W-:Y:S01]  /*2920*/  UIMAD.WIDE.U32 UR6, UR8, -0x45306eb3, URZ ;  /* 0xbacf914d080678a5 */ /* 0x000fe2000f8e003f */
[----:B------:R-:W-:Y:S01]  /*2930*/  LOP3.LUT R8, R13, 0x1, RZ, 0xc0, !PT ;  /* 0x000000010d087812 */ /* 0x000fe200078ec0ff */
[----:B------:R-:W-:Y:S01]  /*2940*/  ULDC UR12, c[0x0][0x284] ;  /* 0x0000a100000c7ab9 */ /* 0x000fe20000000800 */
[----:B------:R-:W-:Y:S01]  /*2950*/  IADD3 R13, RZ, -R10, -R9 ;  /* 0x8000000aff0d7210 */ /* 0x000fe20007ffe809 */
[----:B------:R-:W-:Y:S01]  /*2960*/  UISETP.LT.U32.AND UP0, UPT, UR9, 0x25, UP0 ;  /* 0x000000250900788c */ /* 0x000fe20008701070 */
[----:B------:R-:W-:Y:S01]  /*2970*/  SHF.R.S32.HI R30, RZ, 0x1f, R71 ;  /* 0x0000001fff1e7819 */ /* 0x000fe20000011447 */
[C---:B------:R-:W-:Y:S01]  /*2980*/  IMAD.SHL.U32 R24, R8.reuse, 0x40, RZ ;  /* 0x0000004008187824 */ /* 0x040fe200078e00ff */
[----:B------:R-:W-:Y:S01]  /*2990*/  UIADD3 UR5, UR8, -UR7, URZ ;  /* 0x8000000708057290 */ /* 0x000fe2000fffe03f */
[----:B------:R-:W-:Y:S01]  /*29a0*/  IMAD R25, R8, -0x40, R13 ;  /* 0xffffffc008197824 */ /* 0x000fe200078e020d */
[----:B------:R-:W-:Y:S01]  /*29b0*/  LOP3.LUT R8, R0, 0x3, RZ, 0xc0, !PT ;  /* 0x0000000300087812 */ /* 0x000fe200078ec0ff */
[----:B------:R-:W-:Y:S01]  /*29c0*/  UISETP.GE.U32.AND UP1, UPT, UR9, 0x25, UPT ;  /* 0x000000250900788c */ /* 0x000fe2000bf26070 */
[----:B------:R-:W-:Y:S01]  /*29d0*/  LOP3.LUT R12, R27, 0x6, R12, 0xf8, !PT ;  /* 0x000000061b0c7812 */ /* 0x000fe200078ef80c */
[----:B------:R-:W-:Y:S01]  /*29e0*/  USEL UR6, URZ, 0x1, !UP0 ;  /* 0x000000013f067887 */ /* 0x000fe2000c000000 */
[----:B------:R-:W-:Y:S01]  /*29f0*/  IMAD.WIDE R28, R11, 0x80, RZ ;  /* 0x000000800b1c7825 */ /* 0x000fe200078e02ff */
[----:B-1----:R-:W-:Y:S01]  /*2a00*/  ISETP.GE.AND P1, PT, R27, R22, PT ;  /* 0x000000161b00720c */ /* 0x002fe20003f26270 */
[----:B------:R-:W-:Y:S01]  /*2a10*/  ULEA.HI UR5, UR5, UR7, URZ, 0x1f ;  /* 0x0000000705057291 */ /* 0x000fe2000f8ff83f */
[----:B------:R-:W-:Y:S01]  /*2a20*/  SHF.R.S32.HI R13, RZ, 0x1f, R12 ;  /* 0x0000001fff0d7819 */ /* 0x000fe2000001140c */
[----:B------:R-:W-:Y:S01]  /*2a30*/  IMAD R26, R8, -0x2, R22 ;  /* 0xfffffffe081a7824 */ /* 0x000fe200078e0216 */
[----:B------:R-:W-:Y:S01]  /*2a40*/  ULDC.64 UR10, c[0x0][0x5d0] ;  /* 0x00017400000a7ab9 */ /* 0x000fe20000000a00 */
[----:B------:R-:W-:Y:S01]  /*2a50*/  IMAD.SHL.U32 R22, R11, 0x80, RZ ;  /* 0x000000800b167824 */ /* 0x000fe200078e00ff */
[----:B------:R-:W-:Y:S01]  /*2a60*/  ULOP3.LUT UR4, UR4, UR6, URZ, 0x3c, !UPT ;  /* 0x0000000604047292 */ /* 0x000fe2000f8e3c3f */
[----:B------:R-:W-:Y:S01]  /*2a70*/  IMAD R8, R30, UR10, RZ ;  /* 0x0000000a1e087c24 */ /* 0x000fe2000f8e02ff */
[----:B------:R-:W-:Y:S01]  /*2a80*/  USHF.R.U32.HI UR5, URZ, 0x5, UR5 ;  /* 0x000000053f057899 */ /* 0x000fe20008011605 */
[----:B------:R-:W-:Y:S01]  /*2a90*/  LOP3.LUT R23, R24, 0x40, R9, 0xe2, !PT ;  /* 0x0000004018177812 */ /* 0x000fe200078ee209 */
[----:B------:R-:W-:Y:S01]  /*2aa0*/  IMAD.IADD R26, R26, 0x1, -R27 ;  /* 0x000000011a1a7824 */ /* 0x000fe200078e0a1b */
[C---:B------:R-:W-:Y:S01]  /*2ab0*/  ISETP.GE.OR P1, PT, R22.reuse, UR12, P1 ;  /* 0x0000000c16007c0c */ /* 0x040fe20008f26670 */
[C---:B------:R-:W-:Y:S01]  /*2ac0*/  IMAD R11, R71.reuse, UR11, R8 ;  /* 0x0000000b470b7c24 */ /* 0x040fe2000f8e0208 */
[----:B------:R-:W-:Y:S01]  /*2ad0*/  @UP1 ULOP3.LUT UR4, UR4, 0x1, UR5, 0x78, !UPT ;  /* 0x0000000104041892 */ /* 0x000fe2000f8e7805 */
[----:B------:R-:W-:Y:S01]  /*2ae0*/  IMAD.WIDE.U32 R8, R71, UR10, R12 ;  /* 0x0000000a47087c25 */ /* 0x000fe2000f8e000c */
[----:B------:R-:W-:Y:S01]  /*2af0*/  UIMAD UR5, UR5, -0x25, UR8 ;  /* 0xffffffdb050578a4 */ /* 0x000fe2000f8e0208 */
[----:B------:R-:W-:-:S02]  /*2b00*/  IADD3 R25, -R22, UR12, R25 ;  /* 0x0000000c16197c10 */ /* 0x000fc4000fffe119 */
[----:B------:R-:W-:Y:S01]  /*2b10*/  LOP3.LUT R31, R28, R23, R10, 0xfe, !PT ;  /* 0x000000171c1f7212 */ /* 0x000fe200078efe0a */
[----:B------:R-:W-:Y:S02]  /*2b20*/  IMAD.IADD R9, R9, 0x1, R11 ;  /* 0x0000000109097824 */ /* 0x000fe400078e020b */
[----:B------:R-:W-:-:S03]  /*2b30*/  IMAD.MOV.U32 R24, RZ, RZ, -0x1 ;  /* 0xffffffffff187424 */ /* 0x000fc600078e00ff */
[----:B------:R-:W-:Y:S05]  /*2b40*/  @P1 BRA `(.L_x_38) ;  /* 0x0000002400941947 */ /* 0x000fea0003800000 */
[----:B------:R-:W0:Y:S01]  /*2b50*/  LDC.64 R22, c[0x0][0x5c8] ;  /* 0x00017200ff167b82 */ /* 0x000e220000000a00 */
[----:B------:R-:W-:Y:S01]  /*2b60*/  ULDC.64 UR6, c[0x0][0x5c0] ;  /* 0x0001700000067ab9 */ /* 0x000fe20000000a00 */
[----:B------:R-:W-:Y:S01]  /*2b70*/  BSSY B0, `(.L_x_38) ;  /* 0x0000262000007945 */ /* 0x000fe20003800000 */
[-C--:B0-----:R-:W-:Y:S02]  /*2b80*/  IMAD R10, R29, R22.reuse, RZ ;  /* 0x000000161d0a7224 */ /* 0x081fe400078e02ff */
[----:B------:R-:W-:-:S04]  /*2b90*/  IMAD.WIDE.U32 R8, R31, R22, R8 ;  /* 0x000000161f087225 */ /* 0x000fc800078e0008 */
[----:B------:R-:W-:Y:S01]  /*2ba0*/  IMAD R11, R31, R23, R10 ;  /* 0x000000171f0b7224 */ /* 0x000fe200078e020a */
[----:B------:R-:W-:Y:S02]  /*2bb0*/  LEA R10, P1, R22, R8, 0x3 ;  /* 0x00000008160a7211 */ /* 0x000fe400078218ff */
[----:B------:R-:W-:Y:S01]  /*2bc0*/  IADD3 R8, P2, R8, UR6, RZ ;  /* 0x0000000608087c10 */ /* 0x000fe2000ff5e0ff */
[----:B------:R-:W-:Y:S01]  /*2bd0*/  IMAD.IADD R9, R9, 0x1, R11 ;  /* 0x0000000109097824 */ /* 0x000fe200078e020b */
[----:B------:R-:W-:-:S04]  /*2be0*/  IADD3 R10, P3, R10, UR6, RZ ;  /* 0x000000060a0a7c10 */ /* 0x000fc8000ff7e0ff */
[----:B------:R-:W-:Y:S02]  /*2bf0*/  LEA.HI.X R11, R22, R9, R23, 0x3, P1 ;  /* 0x00000009160b7211 */ /* 0x000fe400008f1c17 */
[----:B---3-5:R-:W-:Y:S02]  /*2c00*/  FSETP.NEU.AND P1, PT, R7, RZ, PT ;  /* 0x000000ff0700720b */ /* 0x028fe40003f2d000 */
[----:B------:R-:W-:Y:S02]  /*2c10*/  IADD3.X R9, R9, UR7, RZ, P2, !PT ;  /* 0x0000000709097c10 */ /* 0x000fe400097fe4ff */
[----:B------:R-:W-:-:S09]  /*2c20*/  IADD3.X R11, R11, UR7, RZ, P3, !PT ;  /* 0x000000070b0b7c10 */ /* 0x000fd20009ffe4ff */
[----:B------:R-:W-:Y:S05]  /*2c30*/  @!P1 BRA `(.L_x_39) ;  /* 0x0000001c00149947 */ /* 0x000fea0003800000 */
[----:B------:R-:W-:Y:S01]  /*2c40*/  ULDC.64 UR6, c[0x0][0x5b8] ;  /* 0x00016e0000067ab9 */ /* 0x000fe20000000a00 */
[----:B------:R-:W-:Y:S01]  /*2c50*/  ISETP.GE.AND P2, PT, R26, 0x1, PT ;  /* 0x000000011a00780c */ /* 0x000fe20003f46270 */
[----:B------:R-:W-:Y:S01]  /*2c60*/  IMAD R30, R30, UR6, RZ ;  /* 0x000000061e1e7c24 */ /* 0x000fe2000f8e02ff */
[----:B------:R-:W-:Y:S01]  /*2c70*/  ULDC.64 UR10, c[0x0][0x5a8] ;  /* 0x00016a00000a7ab9 */ /* 0x000fe20000000a00 */
[----:B------:R-:W-:Y:S01]  /*2c80*/  IMAD.WIDE.U32 R22, R71, UR6, R12 ;  /* 0x0000000647167c25 */ /* 0x000fe2000f8e000c */
[----:B------:R-:W-:Y:S01]  /*2c90*/  ISETP.LT.OR P5, PT, R25, 0x1, !P2 ;  /* 0x000000011900780c */ /* 0x000fe200057a1670 */
[----:B------:R-:W-:Y:S02]  /*2ca0*/  BSSY B1, `(.L_x_40) ;  /* 0x000000c000017945 */ /* 0x000fe40003800000 */
[----:B------:R-:W-:Y:S01]  /*2cb0*/  IMAD R71, R71, UR7, R30 ;  /* 0x0000000747477c24 */ /* 0x000fe2000f8e021e */
[----:B------:R-:W-:Y:S02]  /*2cc0*/  ULDC.64 UR6, c[0x0][0x5b0] ;  /* 0x00016c0000067ab9 */ /* 0x000fe40000000a00 */
[----:B------:R-:W-:-:S02]  /*2cd0*/  IMAD R27, R29, UR6, RZ ;  /* 0x000000061d1b7c24 */ /* 0x000fc4000f8e02ff */
[----:B------:R-:W-:Y:S02]  /*2ce0*/  IMAD.IADD R23, R23, 0x1, R71 ;  /* 0x0000000117177824 */ /* 0x000fe400078e0247 */
[C---:B------:R-:W-:Y:S02]  /*2cf0*/  IMAD R27, R31.reuse, UR7, R27 ;  /* 0x000000071f1b7c24 */ /* 0x040fe4000f8e021b */
[----:B------:R-:W-:-:S03]  /*2d00*/  IMAD.WIDE.U32 R12, R31, UR6, R22 ;  /* 0x000000061f0c7c25 */ /* 0x000fc6000f8e0016 */
[----:B------:R-:W-:-:S04]  /*2d10*/  IADD3 R12, P1, R12, UR10, RZ ;  /* 0x0000000a0c0c7c10 */ /* 0x000fc8000ff3e0ff */
[--C-:B------:R-:W-:Y:S02]  /*2d20*/  IADD3.X R13, R13, UR11, R27.reuse, P1, !PT ;  /* 0x0000000b0d0d7c10 */ /* 0x100fe40008ffe41b */
[----:B------:R-:W-:Y:S01]  /*2d30*/  PRMT R27, RZ, 0x7610, R27 ;  /* 0x00007610ff1b7816 */ /* 0x000fe2000000001b */
[----:B------:R-:W-:Y:S06]  /*2d40*/  @P5 BRA `(.L_x_41) ;  /* 0x0000000000045947 */ /* 0x000fec0003800000 */
[----:B------:R0:W5:Y:S02]  /*2d50*/  LDG.E.U8 R27, desc[UR18][R12.64] ;  /* 0x000000120c1b7981 */ /* 0x000164000c1e1100 */
.L_x_41:
[----:B------:R-:W-:Y:S05]  /*2d60*/  BSYNC B1 ;  /* 0x0000000000017941 */ /* 0x000fea0003800000 */
.L_x_40:
[----:B-----5:R-:W-:Y:S01]  /*2d70*/  LOP3.LUT R27, R27, 0xff, RZ, 0xc0, !PT ;  /* 0x000000ff1b1b7812 */ /* 0x020fe200078ec0ff */
[----:B------:R-:W-:Y:S01]  /*2d80*/  BSSY B1, `(.L_x_42) ;  /* 0x000000c000017945 */ /* 0x000fe20003800000 */
[----:B------:R-:W-:Y:S02]  /*2d90*/  ISETP.GE.AND P1, PT, R26, 0x2, PT ;  /* 0x000000021a00780c */ /* 0x000fe40003f26270 */
[----:B------:R-:W-:Y:S02]  /*2da0*/  F2FP.F16.E5M2.UNPACK_B R27, R27 ;  /* 0x0000001bff1b723e */ /* 0x000fe400020004ff */
[----:B------:R-:W-:-:S03]  /*2db0*/  ISETP.LT.OR P3, PT, R25, 0x1, !P1 ;  /* 0x000000011900780c */ /* 0x000fc60004f61670 */
[----:B------:R-:W-:Y:S01]  /*2dc0*/  HADD2.F32 R30, -RZ, R27.H0_H0 ;  /* 0x2000001bff1e7230 */ /* 0x000fe20000004100 */
[----:B------:R-:W-:-:S04]  /*2dd0*/  PRMT R27, RZ, 0x7610, R27 ;  /* 0x00007610ff1b7816 */ /* 0x000fc8000000001b */
[----:B------:R-:W-:-:S04]  /*2de0*/  FMUL R30, R30, R7 ;  /* 0x000000071e1e7220 */ /* 0x000fc80000400000 */
[----:B--2---:R-:W-:-:S05]  /*2df0*/  FFMA R30, R79, R3, R30 ;  /* 0x000000034f1e7223 */ /* 0x004fca000000001e */
[----:B------:R-:W-:-:S05]  /*2e00*/  F2FP.SATFINITE.E5M2.F32.PACK_AB_MERGE_C R33, RZ, R30, RZ ;  /* 0x0000001eff21723e */ /* 0x000fca00048060ff */
[----:B------:R1:W-:Y:S01]  /*2e10*/  @!P5 STG.E.U8 desc[UR18][R8.64], R33 ;  /* 0x000000210800d986 */ /* 0x0003e2000c101112 */
[----:B------:R-:W-:Y:S05]  /*2e20*/  @P3 BRA `(.L_x_43) ;  /* 0x0000000000043947 */ /* 0x000fea0003800000 */
[----:B------:R2:W5:Y:S02]  /*2e30*/  LDG.E.U8 R27, desc[UR18][R12.64+0x1] ;  /* 0x000001120c1b7981 */ /* 0x000564000c1e1100 */
.L_x_43:
[----:B------:R-:W-:Y:S05]  /*2e40*/  BSYNC B1 ;  /* 0x0000000000017941 */ /* 0x000fea0003800000 */
.L_x_42:
[----:B-----5:R-:W-:Y:S01]  /*2e50*/  LOP3.LUT R27, R27, 0xff, RZ, 0xc0, !PT ;  /* 0x000000ff1b1b7812 */ /* 0x020fe200078ec0ff */
[----:B------:R-:W-:Y:S01]  /*2e60*/  BSSY B1, `(.L_x_44) ;  /* 0x0000012000017945 */ /* 0x000fe20003800000 */
[----:B------:R-:W-:Y:S02]  /*2e70*/  IADD3 R31, P5, R31, 0x8, RZ ;  /* 0x000000081f1f7810 */ /* 0x000fe40007fbe0ff */
[----:B------:R-:W-:Y:S02]  /*2e80*/  F2FP.F16.E5M2.UNPACK_B R27, R27 ;  /* 0x0000001bff1b723e */ /* 0x000fe400020004ff */
[----:B------:R-:W-:Y:S01]  /*2e90*/  ISETP.LT.OR P2, PT, R25, 0x9, !P2 ;  /* 0x000000091900780c */ /* 0x000fe20005741670 */
[----:B------:R-:W-:Y:S02]  /*2ea0*/  IMAD.X R29, RZ, RZ, R29, P5 ;  /* 0x000000ffff1d7224 */ /* 0x000fe400028e061d */
[----:B------:R-:W-:Y:S02]  /*2eb0*/  HADD2.F32 R28, -RZ, R27.H0_H0 ;  /* 0x2000001bff1c7230 */ /* 0x000fe40000004100 */
[----:B------:R-:W-:-:S04]  /*2ec0*/  IMAD.WIDE.U32 R22, R31, UR6, R22 ;  /* 0x000000061f167c25 */ /* 0x000fc8000f8e0016 */
[----:B------:R-:W-:Y:S01]  /*2ed0*/  FMUL R27, R28, R7 ;  /* 0x000000071c1b7220 */ /* 0x000fe20000400000 */
[----:B------:R-:W-:Y:S01]  /*2ee0*/  IMAD R28, R29, UR6, RZ ;  /* 0x000000061d1c7c24 */ /* 0x000fe2000f8e02ff */
[----:B------:R-:W-:Y:S02]  /*2ef0*/  IADD3 R22, P5, R22, UR10, RZ ;  /* 0x0000000a16167c10 */ /* 0x000fe4000ffbe0ff */
[----:B------:R-:W-:Y:S01]  /*2f00*/  FFMA R27, R80, R3, R27 ;  /* 0x00000003501b7223 */ /* 0x000fe2000000001b */
[----:B------:R-:W-:-:S04]  /*2f10*/  IMAD R31, R31, UR7, R28 ;  /* 0x000000071f1f7c24 */ /* 0x000fc8000f8e021c */
[----:B------:R-:W-:Y:S02]  /*2f20*/  F2FP.SATFINITE.E5M2.F32.PACK_AB_MERGE_C R29, RZ, R27, RZ ;  /* 0x0000001bff1d723e */ /* 0x000fe400048060ff */
[----:B------:R-:W-:Y:S02]  /*2f30*/  IADD3.X R23, R23, UR11, R31, P5, !PT ;  /* 0x0000000b17177c10 */ /* 0x000fe4000affe41f */
[----:B------:R-:W-:Y:S01]  /*2f40*/  PRMT R27, RZ, 0x7610, R27 ;  /* 0x00007610ff1b7816 */ /* 0x000fe2000000001b */
[----:B------:R3:W-:Y:S01]  /*2f50*/  @!P3 STG.E.U8 desc[UR18][R8.64+0x1], R29 ;  /* 0x0000011d0800b986 */ /* 0x0007e2000c101112 */
[----:B------:R-:W-:Y:S05]  /*2f60*/  @P2 BRA `(.L_x_45) ;  /* 0x0000000000042947 */ /* 0x000fea0003800000 */
[----:B------:R4:W5:Y:S02]  /*2f70*/  LDG.E.U8 R27, desc[UR18][R22.64] ;  /* 0x00000012161b7981 */ /* 0x000964000c1e1100 */
.L_x_45:
[----:B------:R-:W-:Y:S05]  /*2f80*/  BSYNC B1 ;  /* 0x0000000000017941 */ /* 0x000fea0003800000 */
.L_x_44:
[----:B-----5:R-:W-:Y:S01]  /*2f90*/  LOP3.LUT R27, R27, 0xff, RZ, 0xc0, !PT ;  /* 0x000000ff1b1b7812 */ /* 0x020fe200078ec0ff */
[----:B------:R-:W-:Y:S01]  /*2fa0*/  BSSY B1, `(.L_x_46) ;  /* 0x000000b000017945 */ /* 0x000fe20003800000 */
[----:B------:R-:W-:Y:S02]  /*2fb0*/  ISETP.LT.OR P1, PT, R25, 0x9, !P1 ;  /* 0x000000091900780c */ /* 0x000fe40004f21670 */
[----:B------:R-:W-:-:S05]  /*2fc0*/  F2FP.F16.E5M2.UNPACK_B R27, R27 ;  /* 0x0000001bff1b723e */ /* 0x000fca00020004ff */
[----:B------:R-:W-:Y:S01]  /*2fd0*/  HADD2.F32 R28, -RZ, R27.H0_H0 ;  /* 0x2000001bff1c7230 */ /* 0x000fe20000004100 */
[----:B------:R-:W-:-:S04]  /*2fe0*/  PRMT R27, RZ, 0x7610, R27 ;  /* 0x00007610ff1b7816 */ /* 0x000fc8000000001b */
[----:B------:R-:W-:-:S04]  /*2ff0*/  FMUL R28, R28, R7 ;  /* 0x000000071c1c7220 */ /* 0x000fc80000400000 */
[----:B------:R-:W-:-:S05]  /*3000*/  FFMA R28, R77, R3, R28 ;  /* 0x000000034d1c7223 */ /* 0x000fca000000001c */
[----:B---3--:R-:W-:-:S05]  /*3010*/  F2FP.SATFINITE.E5M2.F32.PACK_AB_MERGE_C R29, RZ, R28, RZ ;  /* 0x0000001cff1d723e */ /* 0x008fca00048060ff */
[----:B------:R3:W-:Y:S01]  /*3020*/  @!P2 STG.E.U8 desc[UR18][R10.64], R29 ;  /* 0x0000001d0a00a986 */ /* 0x0007e2000c101112 */
[----:B------:R-:W-:Y:S05]  /*3030*/  @P1 BRA `(.L_x_47) ;  /* 0x0000000000041947 */ /* 0x000fea0003800000 */
[----:B------:R0:W5:Y:S02]  /*3040*/  LDG.E.U8 R27, desc[UR18][R22.64+0x1] ;  /* 0x00000112161b7981 */ /* 0x000164000c1e1100 */
.L_x_47:
[----:B------:R-:W-:Y:S05]  /*3050*/  BSYNC B1 ;  /* 0x0000000000017941 */ /* 0x000fea0003800000 */
.L_x_46:
[----:B-----5:R-:W-:Y:S01]  /*3060*/  LOP3.LUT R27, R27, 0xff, RZ, 0xc0, !PT ;  /* 0x000000ff1b1b7812 */ /* 0x020fe200078ec0ff */
[----:B------:R-:W-:Y:S01]  /*3070*/  BSSY B1, `(.L_x_48) ;  /* 0x000000c000017945 */ /* 0x000fe20003800000 */
[----:B------:R-:W-:Y:S02]  /*3080*/  ISETP.GE.AND P2, PT, R26, 0x9, PT ;  /* 0x000000091a00780c */ /* 0x000fe40003f46270 */
[----:B------:R-:W-:Y:S02]  /*3090*/  F2FP.F16.E5M2.UNPACK_B R27, R27 ;  /* 0x0000001bff1b723e */ /* 0x000fe400020004ff */
[----:B------:R-:W-:-:S03]  /*30a0*/  ISETP.LT.OR P3, PT, R25, 0x1, !P2 ;  /* 0x000000011900780c */ /* 0x000fc60005761670 */
[----:B------:R-:W-:-:S05]  /*30b0*/  HADD2.F32 R28, -RZ, R27.H0_H0 ;  /* 0x2000001bff1c7230 */ /* 0x000fca0000004100 */
[----:B------:R-:W-:-:S04]  /*30c0*/  FMUL R27, R28, R7 ;  /* 0x000000071c1b7220 */ /* 0x000fc80000400000 */
[----:B------:R-:W-:-:S05]  /*30d0*/  FFMA R27, R78, R3, R27 ;  /* 0x000000034e1b7223 */ /* 0x000fca000000001b */
[----:B---3--:R-:W-:Y:S02]  /*30e0*/  F2FP.SATFINITE.E5M2.F32.PACK_AB_MERGE_C R29, RZ, R27, RZ ;  /* 0x0000001bff1d723e */ /* 0x008fe400048060ff */
[----:B------:R-:W-:-:S03]  /*30f0*/  PRMT R27, RZ, 0x7610, R27 ;  /* 0x00007610ff1b7816 */ /* 0x000fc6000000001b */
[----:B------:R3:W-:Y:S01]  /*3100*/  @!P1 STG.E.U8 desc[UR18][R10.64+0x1], R29 ;  /* 0x0000011d0a009986 */ /* 0x0007e2000c101112 */
[----:B------:R-:W-:Y:S05]  /*3110*/  @P3 BRA `(.L_x_49) ;  /* 0x0000000000043947 */ /* 0x000fea0003800000 */
[----:B------:R0:W5:Y:S02]  /*3120*/  LDG.E.U8 R27, desc[UR18][R12.64+0x8] ;  /* 0x000008120c1b7981 */ /* 0x000164000c1e1100 */
.L_x_49:
[----:B------:R-:W-:Y:S05]  /*3130*/  BSYNC B1 ;  /* 0x0000000000017941 */ /* 0x000fea0003800000 */
.L_x_48:
        /* <DEDUP_REMOVED lines=13> */
.L_x_51:
[----:B------:R-:W-:Y:S05]  /*3210*/  BSYNC B1 ;  /* 0x0000000000017941 */ /* 0x000fea0003800000 */
.L_x_50:
[----:B-----5:R-:W-:Y:S01]  /*3220*/  LOP3.LUT R27, R27, 0xff, RZ, 0xc0, !PT ;  /* 0x000000ff1b1b7812 */ /* 0x020fe200078ec0ff */
[----:B------:R-:W-:Y:S01]  /*3230*/  BSSY B1, `(.L_x_52) ;  /* 0x000000b000017945 */ /* 0x000fe20003800000 */
[----:B------:R-:W-:Y:S02]  /*3240*/  ISETP.LT.OR P2, PT, R25, 0x9, !P2 ;  /* 0x000000091900780c */ /* 0x000fe40005741670 */
[----:B------:R-:W-:-:S05]  /*3250*/  F2FP.F16.E5M2.UNPACK_B R27, R27 ;  /* 0x0000001bff1b723e */ /* 0x000fca00020004ff */
        /* <DEDUP_REMOVED lines=8> */
.L_x_53:
[----:B------:R-:W-:Y:S05]  /*32e0*/  BSYNC B1 ;  /* 0x0000000000017941 */ /* 0x000fea0003800000 */
.L_x_52:
        /* <DEDUP_REMOVED lines=12> */
.L_x_55:
[----:B------:R-:W-:Y:S05]  /*33b0*/  BSYNC B1 ;  /* 0x0000000000017941 */ /* 0x000fea0003800000 */
.L_x_54:
        /* <DEDUP_REMOVED lines=13> */
.L_x_57:
[----:B------:R-:W-:Y:S05]  /*3490*/  BSYNC B1 ;  /* 0x0000000000017941 */ /* 0x000fea0003800000 */
.L_x_56:
        /* <DEDUP_REMOVED lines=13> */
.L_x_59:
[----:B------:R-:W-:Y:S05]  /*3570*/  BSYNC B1 ;  /* 0x0000000000017941 */ /* 0x000fea0003800000 */
.L_x_58:
        /* <DEDUP_REMOVED lines=12> */
.L_x_61:
[----:B------:R-:W-:Y:S05]  /*3640*/  BSYNC B1 ;  /* 0x0000000000017941 */ /* 0x000fea0003800000 */
.L_x_60:
        /* <DEDUP_REMOVED lines=12> */
.L_x_63:
[----:B------:R-:W-:Y:S05]  /*3710*/  BSYNC B1 ;  /* 0x0000000000017941 */ /* 0x000fea0003800000 */
.L_x_62:
        /* <DEDUP_REMOVED lines=13> */
.L_x_65:
[----:B------:R-:W-:Y:S05]  /*37f0*/  BSYNC B1 ;  /* 0x0000000000017941 */ /* 0x000fea0003800000 */
.L_x_64:
        /* <DEDUP_REMOVED lines=13> */
.L_x_67:
[----:B------:R-:W-:Y:S05]  /*38d0*/  BSYNC B1 ;  /* 0x0000000000017941 */ /* 0x000fea0003800000 */
.L_x_66:
        /* <DEDUP_REMOVED lines=12> */
.L_x_69:
[----:B------:R-:W-:Y:S05]  /*39a0*/  BSYNC B1 ;  /* 0x0000000000017941 */ /* 0x000fea0003800000 */
.L_x_68:
        /* <DEDUP_REMOVED lines=12> */
.L_x_71:
[----:B------:R-:W-:Y:S05]  /*3a70*/  BSYNC B1 ;  /* 0x0000000000017941 */ /* 0x000fea0003800000 */
.L_x_70:
        /* <DEDUP_REMOVED lines=13> */
.L_x_73:
[----:B------:R-:W-:Y:S05]  /*3b50*/  BSYNC B1 ;  /* 0x0000000000017941 */ /* 0x000fea0003800000 */
.L_x_72:
        /* <DEDUP_REMOVED lines=13> */
.L_x_75:
[----:B------:R-:W-:Y:S05]  /*3c30*/  BSYNC B1 ;  /* 0x0000000000017941 */ /* 0x000fea0003800000 */
.L_x_74:
        /* <DEDUP_REMOVED lines=12> */
.L_x_77:
[----:B------:R-:W-:Y:S05]  /*3d00*/  BSYNC B1 ;  /* 0x0000000000017941 */ /* 0x000fea0003800000 */
.L_x_76:
        /* <DEDUP_REMOVED lines=12> */
.L_x_79:
[----:B------:R-:W-:Y:S05]  /*3dd0*/  BSYNC B1 ;  /* 0x0000000000017941 */ /* 0x000fea0003800000 */
.L_x_78:
        /* <DEDUP_REMOVED lines=13> */
.L_x_81:
[----:B------:R-:W-:Y:S05]  /*3eb0*/  BSYNC B1 ;  /* 0x0000000000017941 */ /* 0x000fea0003800000 */
.L_x_80:
        /* <DEDUP_REMOVED lines=13> */
.L_x_83:
[----:B------:R-:W-:Y:S05]  /*3f90*/  BSYNC B1 ;  /* 0x0000000000017941 */ /* 0x000fea0003800000 */
.L_x_82:
        /* <DEDUP_REMOVED lines=12> */
.L_x_85:
[----:B------:R-:W-:Y:S05]  /*4060*/  BSYNC B1 ;  /* 0x0000000000017941 */ /* 0x000fea0003800000 */
.L_x_84:
        /* <DEDUP_REMOVED lines=12> */
.L_x_87:
[----:B------:R-:W-:Y:S05]  /*4130*/  BSYNC B1 ;  /* 0x0000000000017941 */ /* 0x000fea0003800000 */
.L_x_86:
        /* <DEDUP_REMOVED lines=13> */
.L_x_89:
[----:B------:R-:W-:Y:S05]  /*4210*/  BSYNC B1 ;  /* 0x0000000000017941 */ /* 0x000fea0003800000 */
.L_x_88:
[----:B-----5:R-:W-:Y:S01]  /*4220*/  LOP3.LUT R27, R27, 0xff, RZ, 0xc0, !PT ;  /* 0x000000ff1b1b7812 */ /* 0x020fe200078ec0ff */
[----:B------:R-:W-:Y:S01]  /*4230*/  BSSY B1, `(.L_x_90) ;  /* 0x000000c000017945 */ /* 0x000fe20003800000 */
[----:B------:R-:W-:Y:S02]  /*4240*/  ISETP.GE.AND P1, PT, R26, 0x32, PT ;  /* 0x000000321a00780c */ /* 0x000fe40003f26270 */
[----:B------:R-:W-:Y:S02]  /*4250*/  F2FP.F16.E5M2.UNPACK_B R27, R27 ;  /* 0x0000001bff1b723e */ /* 0x000fe400020004ff */
[----:B------:R-:W-:-:S03]  /*4260*/  ISETP.LT.OR P5, PT, R25, 0x1, !P1 ;  /* 0x000000011900780c */ /* 0x000fc60004fa1670 */
[----:B------:R-:W-:-:S05]  /*4270*/  HADD2.F32 R28, -RZ, R27.H0_H0 ;  /* 0x2000001bff1c7230 */ /* 0x000fca0000004100 */
[----:B------:R-:W-:-:S04]  /*4280*/  FMUL R28, R28, R7 ;  /* 0x000000071c1c7220 */ /* 0x000fc80000400000 */
[----:B------:R-:W-:Y:S01]  /*4290*/  FFMA R28, R21, R3, R28 ;  /* 0x00000003151c7223 */ /* 0x000fe2000000001c */
[----:B------:R-:W-:-:S04]  /*42a0*/  PRMT R21, RZ, 0x7610, R21 ;  /* 0x00007610ff157816 */ /* 0x000fc80000000015 */
[----:B------:R-:W-:-:S05]  /*42b0*/  F2FP.SATFINITE.E5M2.F32.PACK_AB_MERGE_C R27, RZ, R28, RZ ;  /* 0x0000001cff1b723e */ /* 0x000fca00048060ff */
[----:B------:R0:W-:Y:S01]  /*42c0*/  @!P3 STG.E.U8 desc[UR18][R8.64+0x30], R27 ;  /* 0x0000301b0800b986 */ /* 0x0001e2000c101112 */
[----:B------:R-:W-:Y:S05]  /*42d0*/  @P5 BRA `(.L_x_91) ;  /* 0x0000000000045947 */ /* 0x000fea0003800000 */
[----:B------:R0:W5:Y:S02]  /*42e0*/  LDG.E.U8 R21, desc[UR18][R12.64+0x31] ;  /* 0x000031120c157981 */ /* 0x000164000c1e1100 */
.L_x_91:
[----:B------:R-:W-:Y:S05]  /*42f0*/  BSYNC B1 ;  /* 0x0000000000017941 */ /* 0x000fea0003800000 */
.L_x_90:
[----:B-----5:R-:W-:Y:S01]  /*4300*/  LOP3.LUT R21, R21, 0xff, RZ, 0xc0, !PT ;  /* 0x000000ff15157812 */ /* 0x020fe200078ec0ff */
[----:B------:R-:W-:Y:S01]  /*4310*/  BSSY B1, `(.L_x_92) ;  /* 0x000000b000017945 */ /* 0x000fe20003800000 */
[----:B------:R-:W-:Y:S02]  /*4320*/  ISETP.LT.OR P2, PT, R25, 0x9, !P2 ;  /* 0x000000091900780c */ /* 0x000fe40005741670 */
[----:B------:R-:W-:-:S05]  /*4330*/  F2FP.F16.E5M2.UNPACK_B R21, R21 ;  /* 0x00000015ff15723e */ /* 0x000fca00020004ff */
        /* <DEDUP_REMOVED lines=8> */
.L_x_93:
[----:B------:R-:W-:Y:S05]  /*43c0*/  BSYNC B1 ;  /* 0x0000000000017941 */ /* 0x000fea0003800000 */
.L_x_92:
        /* <DEDUP_REMOVED lines=8> */
[----:B0-----:R-:W-:-:S05]  /*4450*/  F2FP.SATFINITE.E5M2.F32.PACK_AB_MERGE_C R21, RZ, R20, RZ ;  /* 0x00000014ff15723e */ /* 0x001fca00048060ff */
[----:B------:R0:W-:Y:S01]  /*4460*/  @!P2 STG.E.U8 desc[UR18][R10.64+0x30], R21 ;  /* 0x000030150a00a986 */ /* 0x0001e2000c101112 */
[----:B------:R-:W-:Y:S05]  /*4470*/  @P1 BRA `(.L_x_95) ;  /* 0x0000000000041947 */ /* 0x000fea0003800000 */
[----:B------:R0:W5:Y:S02]  /*4480*/  LDG.E.U8 R19, desc[UR18][R22.64+0x31] ;  /* 0x0000311216137981 */ /* 0x000164000c1e1100 */
.L_x_95:
[----:B------:R-:W-:Y:S05]  /*4490*/  BSYNC B1 ;  /* 0x0000000000017941 */ /* 0x000fea0003800000 */
.L_x_94:
        /* <DEDUP_REMOVED lines=13> */
.L_x_97:
[----:B------:R-:W-:Y:S05]  /*4570*/  BSYNC B1 ;  /* 0x0000000000017941 */ /* 0x000fea0003800000 */
.L_x_96:
        /* <DEDUP_REMOVED lines=13> */
.L_x_99:
[----:B------:R-:W-:Y:S05]  /*4650*/  BSYNC B1 ;  /* 0x0000000000017941 */ /* 0x000fea0003800000 */
.L_x_98:
[----:B-----5:R-:W-:Y:S01]  /*4660*/  LOP3.LUT R17, R17, 0xff, RZ, 0xc0, !PT ;  /* 0x000000ff11117812 */ /* 0x020fe200078ec0ff */
[----:B------:R-:W-:Y:S01]  /*4670*/  BSSY B1, `(.L_x_100) ;  /* 0x000000b000017945 */ /* 0x000fe20003800000 */
[----:B------:R-:W-:Y:S02]  /*4680*/  ISETP.LT.OR P2, PT, R25, 0x9, !P2 ;  /* 0x000000091900780c */ /* 0x000fe40005741670 */
[----:B------:R-:W-:-:S05]  /*4690*/  F2FP.F16.E5M2.UNPACK_B R17, R17 ;  /* 0x00000011ff11723e */ /* 0x000fca00020004ff */
[----:B0-2---:R-:W-:-:S05]  /*46a0*/  HADD2.F32 R12, -RZ, R17.H0_H0 ;  /* 0x20000011ff0c7230 */ /* 0x005fca0000004100 */
[----:B------:R-:W-:Y:S01]  /*46b0*/  FMUL R13, R12, R7 ;  /* 0x000000070c0d7220 */ /* 0x000fe20000400000 */
[----:B------:R-:W-:-:S03]  /*46c0*/  PRMT R12, RZ, 0x7610, R12 ;  /* 0x00007610ff0c7816 */ /* 0x000fc6000000000c */
[----:B------:R-:W-:-:S05]  /*46d0*/  FFMA R13, R16, R3, R13 ;  /* 0x00000003100d7223 */ /* 0x000fca000000000d */
[----:B------:R-:W-:-:S05]  /*46e0*/  F2FP.SATFINITE.E5M2.F32.PACK_AB_MERGE_C R13, RZ, R13, RZ ;  /* 0x0000000dff0d723e */ /* 0x000fca00048060ff */
[----:B------:R0:W-:Y:S01]  /*46f0*/  @!P5 STG.E.U8 desc[UR18][R8.64+0x39], R13 ;  /* 0x0000390d0800d986 */ /* 0x0001e2000c101112 */
[----:B------:R-:W-:Y:S05]  /*4700*/  @P2 BRA `(.L_x_101) ;  /* 0x0000000000042947 */ /* 0x000fea0003800000 */
[----:B------:R2:W5:Y:S02]  /*4710*/  LDG.E.U8 R12, desc[UR18][R22.64+0x38] ;  /* 0x00003812160c7981 */ /* 0x000564000c1e1100 */
.L_x_101:
[----:B------:R-:W-:Y:S05]  /*4720*/  BSYNC B1 ;  /* 0x0000000000017941 */ /* 0x000fea0003800000 */
.L_x_100:
[----:B-----5:R-:W-:Y:S01]  /*4730*/  LOP3.LUT R12, R12, 0xff, RZ, 0xc0, !PT ;  /* 0x000000ff0c0c7812 */ /* 0x020fe200078ec0ff */
[----:B------:R-:W-:Y:S01]  /*4740*/  BSSY B1, `(.L_x_102) ;  /* 0x000000b000017945 */ /* 0x000fe20003800000 */
[----:B------:R-:W-:Y:S02]  /*4750*/  ISETP.LT.OR P1, PT, R25, 0x9, !P1 ;  /* 0x000000091900780c */ /* 0x000fe40004f21670 */
[----:B------:R-:W-:Y:S02]  /*4760*/  F2FP.F16.E5M2.UNPACK_B R12, R12 ;  /* 0x0000000cff0c723e */ /* 0x000fe400020004ff */
[----:B01----:R-:W-:-:S03]  /*4770*/  PRMT R8, RZ, 0x7610, R8 ;  /* 0x00007610ff087816 */ /* 0x003fc60000000008 */
[----:B------:R-:W-:-:S05]  /*4780*/  HADD2.F32 R12, -RZ, R12.H0_H0 ;  /* 0x2000000cff0c7230 */ /* 0x000fca0000004100 */
[----:B------:R-:W-:-:S04]  /*4790*/  FMUL R12, R12, R7 ;  /* 0x000000070c0c7220 */ /* 0x000fc80000400000 */
[----:B------:R-:W-:-:S05]  /*47a0*/  FFMA R12, R15, R3, R12 ;  /* 0x000000030f0c7223 */ /* 0x000fca000000000c */
[----:B------:R-:W-:-:S05]  /*47b0*/  F2FP.SATFINITE.E5M2.F32.PACK_AB_MERGE_C R9, RZ, R12, RZ ;  /* 0x0000000cff09723e */ /* 0x000fca00048060ff */
[----:B------:R0:W-:Y:S01]  /*47c0*/  @!P2 STG.E.U8 desc[UR18][R10.64+0x38], R9 ;  /* 0x000038090a00a986 */ /* 0x0001e2000c101112 */
[----:B------:R-:W-:Y:S05]  /*47d0*/  @P1 BRA `(.L_x_103) ;  /* 0x0000000000041947 */ /* 0x000fea0003800000 */
[----:B------:R1:W5:Y:S02]  /*47e0*/  LDG.E.U8 R8, desc[UR18][R22.64+0x39] ;  /* 0x0000391216087981 */ /* 0x000364000c1e1100 */
.L_x_103:
[----:B------:R-:W-:Y:S05]  /*47f0*/  BSYNC B1 ;  /* 0x0000000000017941 */ /* 0x000fea0003800000 */
.L_x_102:
[----:B------:R-:W-:Y:S05]  /*4800*/  @P1 BRA `(.L_x_104) ;  /* 0x0000000800601947 */ /* 0x000fea0003800000 */
[----:B-----5:R-:W-:-:S04]  /*4810*/  LOP3.LUT R8, R8, 0xff, RZ, 0xc0, !PT ;  /* 0x000000ff08087812 */ /* 0x020fc800078ec0ff */
[----:B------:R-:W-:-:S05]  /*4820*/  F2FP.F16.E5M2.UNPACK_B R8, R8 ;  /* 0x00000008ff08723e */ /* 0x000fca00020004ff */
[----:B------:R-:W-:-:S05]  /*4830*/  HADD2.F32 R8, -RZ, R8.H0_H0 ;  /* 0x20000008ff087230 */ /* 0x000fca0000004100 */
[----:B0-----:R-:W-:-:S04]  /*4840*/  FMUL R9, R8, R7 ;  /* 0x0000000708097220 */ /* 0x001fc80000400000 */
[----:B------:R-:W-:-:S05]  /*4850*/  FFMA R9, R14, R3, R9 ;  /* 0x000000030e097223 */ /* 0x000fca0000000009 */
[----:B------:R-:W-:-:S05]  /*4860*/  F2FP.SATFINITE.E5M2.F32.PACK_AB_MERGE_C R9, RZ, R9, RZ ;  /* 0x00000009ff09723e */ /* 0x000fca00048060ff */
[----:B------:R0:W-:Y:S01]  /*4870*/  STG.E.U8 desc[UR18][R10.64+0x39], R9 ;  /* 0x000039090a007986 */ /* 0x0001e2000c101112 */
[----:B------:R-:W-:Y:S05]  /*4880*/  BRA `(.L_x_104) ;  /* 0x0000000800407947 */ /* 0x000fea0003800000 */
.L_x_39:
[----:B------:R-:W-:Y:S01]  /*4890*/  ISETP.GE.AND P1, PT, R26, 0x2, PT ;  /* 0x000000021a00780c */ /* 0x000fe20003f26270 */
[-C--:B--2---:R-:W-:Y:S01]  /*48a0*/  FMUL R80, R80, R3.reuse ;  /* 0x0000000350507220 */ /* 0x084fe20000400000 */
[----:B------:R-:W-:Y:S01]  /*48b0*/  ISETP.GE.AND P3, PT, R26, 0x1, PT ;  /* 0x000000011a00780c */ /* 0x000fe20003f66270 */
[-C--:B------:R-:W-:Y:S01]  /*48c0*/  FMUL R79, R79, R3.reuse ;  /* 0x000000034f4f7220 */ /* 0x080fe20000400000 */
[----:B------:R-:W-:Y:S01]  /*48d0*/  ISETP.LT.OR P5, PT, R25, 0x1, !P1 ;  /* 0x000000011900780c */ /* 0x000fe20004fa1670 */
[-C--:B------:R-:W-:Y:S01]  /*48e0*/  FMUL R77, R77, R3.reuse ;  /* 0x000000034d4d7220 */ /* 0x080fe20000400000 */
[C---:B------:R-:W-:Y:S01]  /*48f0*/  ISETP.LT.OR P2, PT, R25.reuse, 0x1, !P3 ;  /* 0x000000011900780c */ /* 0x040fe20005f41670 */
[-C--:B------:R-:W-:Y:S01]  /*4900*/  FMUL R78, R78, R3.reuse ;  /* 0x000000034e4e7220 */ /* 0x080fe20000400000 */
[----:B------:R-:W-:Y:S01]  /*4910*/  ISETP.LT.OR P3, PT, R25, 0x9, !P3 ;  /* 0x000000091900780c */ /* 0x000fe20005f61670 */
[-C--:B------:R-:W-:Y:S01]  /*4920*/  FMUL R75, R75, R3.reuse ;  /* 0x000000034b4b7220 */ /* 0x080fe20000400000 */
[----:B------:R-:W-:Y:S01]  /*4930*/  F2FP.SATFINITE.E5M2.F32.PACK_AB_MERGE_C R13, RZ, R80, RZ ;  /* 0x00000050ff0d723e */ /* 0x000fe200048060ff */
[----:B------:R-:W-:Y:S01]  /*4940*/  FMUL R76, R76, R3 ;  /* 0x000000034c4c7220 */ /* 0x000fe20000400000 */
[----:B------:R-:W-:Y:S01]  /*4950*/  F2FP.SATFINITE.E5M2.F32.PACK_AB_MERGE_C R79, RZ, R79, RZ ;  /* 0x0000004fff4f723e */ /* 0x000fe200048060ff */
[----:B------:R-:W-:Y:S01]  /*4960*/  FMUL R73, R73, R3 ;  /* 0x0000000349497220 */ /* 0x000fe20000400000 */
[----:B------:R-:W-:Y:S01]  /*4970*/  F2FP.SATFINITE.E5M2.F32.PACK_AB_MERGE_C R77, RZ, R77, RZ ;  /* 0x0000004dff4d723e */ /* 0x000fe200048060ff */
[-C--:B------:R-:W-:Y:S01]  /*4980*/  FMUL R74, R74, R3.reuse ;  /* 0x000000034a4a7220 */ /* 0x080fe20000400000 */
[C---:B------:R-:W-:Y:S01]  /*4990*/  ISETP.LT.OR P1, PT, R25.reuse, 0x9, !P1 ;  /* 0x000000091900780c */ /* 0x040fe20004f21670 */
[----:B------:R0:W-:Y:S01]  /*49a0*/  @!P5 STG.E.U8 desc[UR18][R8.64+0x1], R13 ;  /* 0x0000010d0800d986 */ /* 0x0001e2000c101112 */
[----:B------:R-:W-:Y:S01]  /*49b0*/  ISETP.GE.AND P5, PT, R26, 0x9, PT ;  /* 0x000000091a00780c */ /* 0x000fe20003fa6270 */
[----:B------:R-:W-:Y:S01]  /*49c0*/  FMUL R72, R72, R3 ;  /* 0x0000000348487220 */ /* 0x000fe20000400000 */
[----:B------:R-:W-:Y:S01]  /*49d0*/  F2FP.SATFINITE.E5M2.F32.PACK_AB_MERGE_C R75, RZ, R75, RZ ;  /* 0x0000004bff4b723e */ /* 0x000fe200048060ff */
[----:B------:R-:W-:Y:S01]  /*49e0*/  @!P2 STG.E.U8 desc[UR18][R8.64], R79 ;  /* 0x0000004f0800a986 */ /* 0x000fe2000c101112 */
[----:B------:R-:W-:Y:S01]  /*49f0*/  ISETP.GE.AND P2, PT, R26, 0xa, PT ;  /* 0x0000000a1a00780c */ /* 0x000fe20003f46270 */
[-C--:B------:R-:W-:Y:S01]  /*4a00*/  FMUL R70, R70, R3.reuse ;  /* 0x0000000346467220 */ /* 0x080fe20000400000 */
[----:B------:R-:W-:Y:S01]  /*4a10*/  F2FP.SATFINITE.E5M2.F32.PACK_AB_MERGE_C R23, RZ, R76, RZ ;  /* 0x0000004cff17723e */ /* 0x000fe200048060ff */
[----:B------:R-:W-:Y:S01]  /*4a20*/  @!P3 STG.E.U8 desc[UR18][R10.64], R77 ;  /* 0x0000004d0a00b986 */ /* 0x000fe2000c101112 */
[----:B------:R-:W-:Y:S01]  /*4a30*/  ISETP.LT.OR P3, PT, R25, 0x1, !P5 ;  /* 0x000000011900780c */ /* 0x000fe20006f61670 */
[-C--:B------:R-:W-:Y:S01]  /*4a40*/  FMUL R69, R69, R3.reuse ;  /* 0x0000000345457220 */ /* 0x080fe20000400000 */
[C---:B------:R-:W-:Y:S01]  /*4a50*/  ISETP.LT.OR P6, PT, R25.reuse, 0x1, !P2 ;  /* 0x000000011900780c */ /* 0x040fe200057c1670 */
[-C--:B------:R-:W-:Y:S01]  /*4a60*/  FMUL R68, R68, R3.reuse ;  /* 0x0000000344447220 */ /* 0x080fe20000400000 */
[----:B------:R-:W-:Y:S01]  /*4a70*/  ISETP.LT.OR P5, PT, R25, 0x9, !P5 ;  /* 0x000000091900780c */ /* 0x000fe20006fa1670 */
[-C--:B------:R-:W-:Y:S01]  /*4a80*/  FMUL R67, R67, R3.reuse ;  /* 0x0000000343437220 */ /* 0x080fe20000400000 */
[----:B0-----:R-:W-:Y:S01]  /*4a90*/  F2FP.SATFINITE.E5M2.F32.PACK_AB_MERGE_C R13, RZ, R78, RZ ;  /* 0x0000004eff0d723e */ /* 0x001fe200048060ff */
[----:B------:R-:W-:Y:S01]  /*4aa0*/  FMUL R66, R66, R3 ;  /* 0x0000000342427220 */ /* 0x000fe20000400000 */
[----:B------:R-:W-:Y:S01]  /*4ab0*/  F2FP.SATFINITE.E5M2.F32.PACK_AB_MERGE_C R73, RZ, R73, RZ ;  /* 0x00000049ff49723e */ /* 0x000fe200048060ff */
[-C--:B------:R-:W-:Y:S01]  /*4ac0*/  FMUL R65, R65, R3.reuse ;  /* 0x0000000341417220 */ /* 0x080fe20000400000 */
[C---:B------:R-:W-:Y:S01]  /*4ad0*/  ISETP.LT.OR P2, PT, R25.reuse, 0x9, !P2 ;  /* 0x000000091900780c */ /* 0x040fe20005741670 */
[----:B------:R0:W-:Y:S01]  /*4ae0*/  @!P1 STG.E.U8 desc[UR18][R10.64+0x1], R13 ;  /* 0x0000010d0a009986 */ /* 0x0001e2000c101112 */
[----:B------:R-:W-:Y:S01]  /*4af0*/  ISETP.GE.AND P1, PT, R26, 0x12, PT ;  /* 0x000000121a00780c */ /* 0x000fe20003f26270 */
[-C--:B------:R-:W-:Y:S01]  /*4b00*/  FMUL R64, R64, R3.reuse ;  /* 0x0000000340407220 */ /* 0x080fe20000400000 */
[----:B------:R-:W-:Y:S01]  /*4b10*/  F2FP.SATFINITE.E5M2.F32.PACK_AB_MERGE_C R27, RZ, R70, RZ ;  /* 0x00000046ff1b723e */ /* 0x000fe200048060ff */
[----:B------:R-:W-:Y:S01]  /*4b20*/  @!P3 STG.E.U8 desc[UR18][R8.64+0x8], R75 ;  /* 0x0000084b0800b986 */ /* 0x000fe2000c101112 */
[----:B------:R-:W-:Y:S01]  /*4b30*/  ISETP.GE.AND P3, PT, R26, 0x11, PT ;  /* 0x000000111a00780c */ /* 0x000fe20003f66270 */
[----:B------:R-:W-:Y:S01]  /*4b40*/  FMUL R62, R62, R3 ;  /* 0x000000033e3e7220 */ /* 0x000fe20000400000 */
[----:B------:R-:W-:Y:S01]  /*4b50*/  F2FP.SATFINITE.E5M2.F32.PACK_AB_MERGE_C R69, RZ, R69, RZ ;  /* 0x00000045ff45723e */ /* 0x000fe200048060ff */
[----:B------:R1:W-:Y:S01]  /*4b60*/  @!P6 STG.E.U8 desc[UR18][R8.64+0x9], R23 ;  /* 0x000009170800e986 */ /* 0x0003e2000c101112 */
[----:B------:R-:W-:Y:S01]  /*4b70*/  ISETP.LT.OR P6, PT, R25, 0x1, !P1 ;  /* 0x000000011900780c */ /* 0x000fe20004fc1670 */
[-C--:B------:R-:W-:Y:S01]  /*4b80*/  FMUL R63, R63, R3.reuse ;  /* 0x000000033f3f7220 */ /* 0x080fe20000400000 */
[C---:B------:R-:W-:Y:S01]  /*4b90*/  ISETP.LT.OR P1, PT, R25.reuse, 0x9, !P1 ;  /* 0x000000091900780c */ /* 0x040fe20004f21670 */
[----:B------:R-:W-:Y:S01]  /*4ba0*/  @!P5 STG.E.U8 desc[UR18][R10.64+0x8], R73 ;  /* 0x000008490a00d986 */ /* 0x000fe2000c101112 */
[----:B------:R-:W-:Y:S01]  /*4bb0*/  ISETP.LT.OR P5, PT, R25, 0x1, !P3 ;  /* 0x000000011900780c */ /* 0x000fe20005fa1670 */
[-C--:B------:R-:W-:Y:S01]  /*4bc0*/  FMUL R61, R61, R3.reuse ;  /* 0x000000033d3d7220 */ /* 0x080fe20000400000 */
[----:B------:R-:W-:Y:S01]  /*4bd0*/  ISETP.LT.OR P3, PT, R25, 0x9, !P3 ;  /* 0x000000091900780c */ /* 0x000fe20005f61670 */
[-C--:B------:R-:W-:Y:S01]  /*4be0*/  FMUL R60, R60, R3.reuse ;  /* 0x000000033c3c7220 */ /* 0x080fe20000400000 */
[----:B0-----:R-:W-:Y:S01]  /*4bf0*/  F2FP.SATFINITE.E5M2.F32.PACK_AB_MERGE_C R13, RZ, R74, RZ ;  /* 0x0000004aff0d723e */ /* 0x001fe200048060ff */
[----:B------:R-:W-:Y:S01]  /*4c00*/  FMUL R58, R58, R3 ;  /* 0x000000033a3a7220 */ /* 0x000fe20000400000 */
[----:B------:R-:W-:Y:S01]  /*4c10*/  F2FP.SATFINITE.E5M2.F32.PACK_AB_MERGE_C R67, RZ, R67, RZ ;  /* 0x00000043ff43723e */ /* 0x000fe200048060ff */
[-C--:B------:R-:W-:Y:S01]  /*4c20*/  FMUL R59, R59, R3.reuse ;  /* 0x000000033b3b7220 */ /* 0x080fe20000400000 */
[----:B-1----:R-:W-:Y:S01]  /*4c30*/  F2FP.SATFINITE.E5M2.F32.PACK_AB_MERGE_C R23, RZ, R72, RZ ;  /* 0x00000048ff17723e */ /* 0x002fe200048060ff */
[----:B------:R0:W-:Y:S01]  /*4c40*/  @!P2 STG.E.U8 desc[UR18][R10.64+0x9], R13 ;  /* 0x0000090d0a00a986 */ /* 0x0001e2000c101112 */
[C---:B------:R-:W-:Y:S01]  /*4c50*/  ISETP.GE.AND P2, PT, R26.reuse, 0x1a, PT ;  /* 0x0000001a1a00780c */ /* 0x040fe20003f46270 */
[----:B------:R-:W-:Y:S01]  /*4c60*/  FMUL R57, R57, R3 ;  /* 0x0000000339397220 */ /* 0x000fe20000400000 */
[----:B------:R-:W-:Y:S01]  /*4c70*/  F2FP.SATFINITE.E5M2.F32.PACK_AB_MERGE_C R65, RZ, R65, RZ ;  /* 0x00000041ff41723e */ /* 0x000fe200048060ff */
[----:B------:R1:W-:Y:S01]  /*4c80*/  @!P5 STG.E.U8 desc[UR18][R8.64+0x10], R23 ;  /* 0x000010170800d986 */ /* 0x0003e2000c101112 */
[----:B------:R-:W-:Y:S01]  /*4c90*/  ISETP.GE.AND P5, PT, R26, 0x19, PT ;  /* 0x000000191a00780c */ /* 0x000fe20003fa6270 */
[----:B------:R-:W-:Y:S01]  /*4ca0*/  FMUL R56, R56, R3 ;  /* 0x0000000338387220 */ /* 0x000fe20000400000 */
[----:B------:R-:W-:Y:S01]  /*4cb0*/  F2FP.SATFINITE.E5M2.F32.PACK_AB_MERGE_C R63, RZ, R63, RZ ;  /* 0x0000003fff3f723e */ /* 0x000fe200048060ff */
[----:B------:R-:W-:Y:S01]  /*4cc0*/  @!P6 STG.E.U8 desc[UR18][R8.64+0x11], R27 ;  /* 0x0000111b0800e986 */ /* 0x000fe2000c101112 */
[----:B------:R-:W-:Y:S01]  /*4cd0*/  ISETP.LT.OR P6, PT, R25, 0x1, !P2 ;  /* 0x000000011900780c */ /* 0x000fe200057c1670 */
[-C--:B------:R-:W-:Y:S01]  /*4ce0*/  FMUL R21, R21, R3.reuse ;  /* 0x0000000315157220 */ /* 0x080fe20000400000 */
[C---:B------:R-:W-:Y:S01]  /*4cf0*/  ISETP.LT.OR P2, PT, R25.reuse, 0x9, !P2 ;  /* 0x000000091900780c */ /* 0x040fe20005741670 */
[----:B------:R-:W-:Y:S01]  /*4d00*/  @!P3 STG.E.U8 desc[UR18][R10.64+0x10], R69 ;  /* 0x000010450a00b986 */ /* 0x000fe2000c101112 */
[C---:B------:R-:W-:Y:S01]  /*4d10*/  ISETP.LT.OR P3, PT, R25.reuse, 0x1, !P5 ;  /* 0x000000011900780c */ /* 0x040fe20006f61670 */
[-C--:B------:R-:W-:Y:S01]  /*4d20*/  FMUL R20, R20, R3.reuse ;  /* 0x0000000314147220 */ /* 0x080fe20000400000 */
[----:B------:R-:W-:Y:S01]  /*4d30*/  ISETP.LT.OR P5, PT, R25, 0x9, !P5 ;  /* 0x000000091900780c */ /* 0x000fe20006fa1670 */
[-C--:B------:R-:W-:Y:S01]  /*4d40*/  FMUL R19, R19, R3.reuse ;  /* 0x0000000313137220 */ /* 0x080fe20000400000 */
[----:B0-----:R-:W-:Y:S01]  /*4d50*/  F2FP.SATFINITE.E5M2.F32.PACK_AB_MERGE_C R13, RZ, R68, RZ ;  /* 0x00000044ff0d723e */ /* 0x001fe200048060ff */
[-C--:B------:R-:W-:Y:S01]  /*4d60*/  FMUL R18, R18, R3.reuse ;  /* 0x0000000312127220 */ /* 0x080fe20000400000 */
[----:B-1----:R-:W-:Y:S01]  /*4d70*/  F2FP.SATFINITE.E5M2.F32.PACK_AB_MERGE_C R23, RZ, R66, RZ ;  /* 0x00000042ff17723e */ /* 0x002fe200048060ff */
[----:B------:R-:W-:Y:S01]  /*4d80*/  FMUL R17, R17, R3 ;  /* 0x0000000311117220 */ /* 0x000fe20000400000 */
[----:B------:R-:W-:Y:S01]  /*4d90*/  F2FP.SATFINITE.E5M2.F32.PACK_AB_MERGE_C R61, RZ, R61, RZ ;  /* 0x0000003dff3d723e */ /* 0x000fe200048060ff */
[----:B------:R0:W-:Y:S01]  /*4da0*/  @!P1 STG.E.U8 desc[UR18][R10.64+0x11], R13 ;  /* 0x0000110d0a009986 */ /* 0x0001e2000c101112 */
[----:B------:R-:W-:Y:S01]  /*4db0*/  ISETP.GE.AND P1, PT, R26, 0x22, PT ;  /* 0x000000221a00780c */ /* 0x000fe20003f26270 */
[----:B------:R-:W-:Y:S01]  /*4dc0*/  FMUL R16, R16, R3 ;  /* 0x0000000310107220 */ /* 0x000fe20000400000 */
[----:B------:R-:W-:Y:S01]  /*4dd0*/  F2FP.SATFINITE.E5M2.F32.PACK_AB_MERGE_C R59, RZ, R59, RZ ;  /* 0x0000003bff3b723e */ /* 0x000fe200048060ff */
[----:B------:R-:W-:Y:S01]  /*4de0*/  @!P3 STG.E.U8 desc[UR18][R8.64+0x18], R67 ;  /* 0x000018430800b986 */ /* 0x000fe2000c101112 */
[----:B------:R-:W-:Y:S01]  /*4df0*/  ISETP.GE.AND P3, PT, R26, 0x21, PT ;  /* 0x000000211a00780c */ /* 0x000fe20003f66270 */
[----:B------:R-:W-:Y:S01]  /*4e00*/  FMUL R15, R15, R3 ;  /* 0x000000030f0f7220 */ /* 0x000fe20000400000 */
[----:B------:R-:W-:Y:S01]  /*4e10*/  F2FP.SATFINITE.E5M2.F32.PACK_AB_MERGE_C R57, RZ, R57, RZ ;  /* 0x00000039ff39723e */ /* 0x000fe200048060ff */
[----:B------:R1:W-:Y:S01]  /*4e20*/  @!P6 STG.E.U8 desc[UR18][R8.64+0x19], R23 ;  /* 0x000019170800e986 */ /* 0x0003e2000c101112 */
[C---:B------:R-:W-:Y:S01]  /*4e30*/  ISETP.LT.OR P6, PT, R25.reuse, 0x1, !P3 ;  /* 0x000000011900780c */ /* 0x040fe20005fc1670 */
[----:B------:R-:W-:Y:S01]  /*4e40*/  FMUL R14, R14, R3 ;  /* 0x000000030e0e7220 */ /* 0x000fe20000400000 */
[C---:B------:R-:W-:Y:S01]  /*4e50*/  ISETP.LT.OR P3, PT, R25.reuse, 0x9, !P3 ;  /* 0x000000091900780c */ /* 0x040fe20005f61670 */
[----:B------:R-:W-:Y:S01]  /*4e60*/  @!P5 STG.E.U8 desc[UR18][R10.64+0x18], R65 ;  /* 0x000018410a00d986 */ /* 0x000fe2000c101112 */
[----:B------:R-:W-:-:S02]  /*4e70*/  ISETP.LT.OR P5, PT, R25, 0x1, !P1 ;  /* 0x000000011900780c */ /* 0x000fc40004fa1670 */
[----:B0-----:R-:W-:Y:S02]  /*4e80*/  F2FP.SATFINITE.E5M2.F32.PACK_AB_MERGE_C R13, RZ, R64, RZ ;  /* 0x00000040ff0d723e */ /* 0x001fe400048060ff */
[----:B------:R-:W-:Y:S02]  /*4e90*/  ISETP.LT.OR P1, PT, R25, 0x9, !P1 ;  /* 0x000000091900780c */ /* 0x000fe40004f21670 */
[----:B------:R-:W-:Y:S01]  /*4ea0*/  F2FP.SATFINITE.E5M2.F32.PACK_AB_MERGE_C R21, RZ, R21, RZ ;  /* 0x00000015ff15723e */ /* 0x000fe200048060ff */
[----:B------:R0:W-:Y:S01]  /*4eb0*/  @!P2 STG.E.U8 desc[UR18][R10.64+0x19], R13 ;  /* 0x0000190d0a00a986 */ /* 0x0001e2000c101112 */
[----:B-1----:R-:W-:Y:S02]  /*4ec0*/  F2FP.SATFINITE.E5M2.F32.PACK_AB_MERGE_C R23, RZ, R62, RZ ;  /* 0x0000003eff17723e */ /* 0x002fe400048060ff */
[----:B------:R-:W-:Y:S01]  /*4ed0*/  ISETP.GE.AND P2, PT, R26, 0x2a, PT ;  /* 0x0000002a1a00780c */ /* 0x000fe20003f46270 */
[----:B------:R-:W-:Y:S01]  /*4ee0*/  @!P6 STG.E.U8 desc[UR18][R8.64+0x20], R63 ;  /* 0x0000203f0800e986 */ /* 0x000fe2000c101112 */
[----:B------:R-:W-:-:S02]  /*4ef0*/  F2FP.SATFINITE.E5M2.F32.PACK_AB_MERGE_C R19, RZ, R19, RZ ;  /* 0x00000013ff13723e */ /* 0x000fc400048060ff */
[----:B------:R-:W-:Y:S01]  /*4f00*/  F2FP.SATFINITE.E5M2.F32.PACK_AB_MERGE_C R17, RZ, R17, RZ ;  /* 0x00000011ff11723e */ /* 0x000fe200048060ff */
[----:B------:R1:W-:Y:S01]  /*4f10*/  @!P5 STG.E.U8 desc[UR18][R8.64+0x21], R23 ;  /* 0x000021170800d986 */ /* 0x0003e2000c101112 */
[----:B------:R-:W-:Y:S02]  /*4f20*/  ISETP.GE.AND P5, PT, R26, 0x29, PT ;  /* 0x000000291a00780c */ /* 0x000fe40003fa6270 */
[----:B------:R-:W-:Y:S01]  /*4f30*/  F2FP.SATFINITE.E5M2.F32.PACK_AB_MERGE_C R15, RZ, R15, RZ ;  /* 0x0000000fff0f723e */ /* 0x000fe200048060ff */
[----:B------:R-:W-:Y:S01]  /*4f40*/  @!P3 STG.E.U8 desc[UR18][R10.64+0x20], R61 ;  /* 0x0000203d0a00b986 */ /* 0x000fe2000c101112 */
[C---:B------:R-:W-:Y:S02]  /*4f50*/  ISETP.LT.OR P3, PT, R25.reuse, 0x1, !P2 ;  /* 0x000000011900780c */ /* 0x040fe40005761670 */
[C---:B------:R-:W-:Y:S02]  /*4f60*/  ISETP.LT.OR P6, PT, R25.reuse, 0x1, !P5 ;  /* 0x000000011900780c */ /* 0x040fe40006fc1670 */
[----:B------:R-:W-:-:S02]  /*4f70*/  ISETP.LT.OR P5, PT, R25, 0x9, !P5 ;  /* 0x000000091900780c */ /* 0x000fc40006fa1670 */
[----:B0-----:R-:W-:Y:S02]  /*4f80*/  F2FP.SATFINITE.E5M2.F32.PACK_AB_MERGE_C R13, RZ, R60, RZ ;  /* 0x0000003cff0d723e */ /* 0x001fe400048060ff */
[----:B-1----:R-:W-:Y:S02]  /*4f90*/  F2FP.SATFINITE.E5M2.F32.PACK_AB_MERGE_C R23, RZ, R58, RZ ;  /* 0x0000003aff17723e */ /* 0x002fe400048060ff */
[----:B------:R-:W-:Y:S01]  /*4fa0*/  ISETP.LT.OR P2, PT, R25, 0x9, !P2 ;  /* 0x000000091900780c */ /* 0x000fe20005741670 */
[----:B------:R0:W-:Y:S01]  /*4fb0*/  @!P1 STG.E.U8 desc[UR18][R10.64+0x21], R13 ;  /* 0x0000210d0a009986 */ /* 0x0001e2000c101112 */
[----:B------:R-:W-:-:S03]  /*4fc0*/  ISETP.GE.AND P1, PT, R26, 0x31, PT ;  /* 0x000000311a00780c */ /* 0x000fc60003f26270 */
[----:B------:R1:W-:Y:S01]  /*4fd0*/  @!P3 STG.E.U8 desc[UR18][R8.64+0x29], R23 ;  /* 0x000029170800b986 */ /* 0x0003e2000c101112 */
[----:B------:R-:W-:-:S03]  /*4fe0*/  ISETP.GE.AND P3, PT, R26, 0x32, PT ;  /* 0x000000321a00780c */ /* 0x000fc60003f66270 */
[----:B------:R-:W-:Y:S01]  /*4ff0*/  @!P6 STG.E.U8 desc[UR18][R8.64+0x28], R59 ;  /* 0x0000283b0800e986 */ /* 0x000fe2000c101112 */
[C---:B------:R-:W-:Y:S02]  /*5000*/  ISETP.LT.OR P6, PT, R25.reuse, 0x1, !P1 ;  /* 0x000000011900780c */ /* 0x040fe40004fc1670 */
[C---:B------:R-:W-:Y:S01]  /*5010*/  ISETP.LT.OR P1, PT, R25.reuse, 0x9, !P1 ;  /* 0x000000091900780c */ /* 0x040fe20004f21670 */
[----:B------:R-:W-:Y:S01]  /*5020*/  @!P5 STG.E.U8 desc[UR18][R10.64+0x28], R57 ;  /* 0x000028390a00d986 */ /* 0x000fe2000c101112 */
[C---:B------:R-:W-:Y:S02]  /*5030*/  ISETP.LT.OR P5, PT, R25.reuse, 0x1, !P3 ;  /* 0x000000011900780c */ /* 0x040fe40005fa1670 */
        /* <DEDUP_REMOVED lines=10> */
[----:B------:R2:W-:Y:S01]  /*50e0*/  @!P1 STG.E.U8 desc[UR18][R10.64+0x30], R19 ;  /* 0x000030130a009986 */ /* 0x0005e2000c101112 */
[C---:B------:R-:W-:Y:S02]  /*50f0*/  ISETP.LT.OR P1, PT, R25.reuse, 0x1, !P2 ;  /* 0x000000011900780c */ /* 0x040fe40005721670 */
[----:B------:R-:W-:Y:S02]  /*5100*/  ISETP.LT.OR P2, PT, R25, 0x9, !P2 ;  /* 0x000000091900780c */ /* 0x000fe40005741670 */
[----:B0-----:R-:W-:Y:S02]  /*5110*/  F2FP.SATFINITE.E5M2.F32.PACK_AB_MERGE_C R13, RZ, R18, RZ ;  /* 0x00000012ff0d723e */ /* 0x001fe400048060ff */
[----:B-1----:R-:W-:-:S03]  /*5120*/  F2FP.SATFINITE.E5M2.F32.PACK_AB_MERGE_C R21, RZ, R14, RZ ;  /* 0x0000000eff15723e */ /* 0x002fc600048060ff */
[----:B------:R0:W-:Y:S01]  /*5130*/  @!P3 STG.E.U8 desc[UR18][R10.64+0x31], R13 ;  /* 0x0000310d0a00b986 */ /* 0x0001e2000c101112 */
[----:B--2---:R-:W-:-:S03]  /*5140*/  F2FP.SATFINITE.E5M2.F32.PACK_AB_MERGE_C R19, RZ, R16, RZ ;  /* 0x00000010ff13723e */ /* 0x004fc600048060ff */
[----:B------:R0:W-:Y:S04]  /*5150*/  @!P1 STG.E.U8 desc[UR18][R8.64+0x38], R17 ;  /* 0x0000381108009986 */ /* 0x0001e8000c101112 */
[----:B------:R0:W-:Y:S04]  /*5160*/  @!P5 STG.E.U8 desc[UR18][R8.64+0x39], R19 ;  /* 0x000039130800d986 */ /* 0x0001e8000c101112 */
[----:B------:R0:W-:Y:S04]  /*5170*/  @!P2 STG.E.U8 desc[UR18][R10.64+0x38], R15 ;  /* 0x0000380f0a00a986 */ /* 0x0001e8000c101112 */
[----:B------:R0:W-:Y:S02]  /*5180*/  @!P6 STG.E.U8 desc[UR18][R10.64+0x39], R21 ;  /* 0x000039150a00e986 */ /* 0x0001e4000c101112 */
.L_x_104:
[----:B------:R-:W-:Y:S05]  /*5190*/  BSYNC B0 ;  /* 0x0000000000007941 */ /* 0x000fea0003800000 */
.L_x_38:
[----:B------:R-:W-:Y:S01]  /*51a0*/  ULDC UR6, c[0x0][0xc] ;  /* 0x0000030000067ab9 */ /* 0x000fe20000000800 */
[----:B------:R-:W-:Y:S01]  /*51b0*/  ULDC UR7, c[0x0][0x10] ;  /* 0x0000040000077ab9 */ /* 0x000fe20000000800 */
[----:B0-----:R-:W0:Y:S01]  /*51c0*/  LDC R9, c[0x0][0x14] ;  /* 0x00000500ff097b82 */ /* 0x001e220000000800 */
[----:B------:R-:W-:Y:S01]  /*51d0*/  UIMAD.WIDE.U32 UR6, UR6, UR7, URZ ;  /* 0x00000007060672a5 */ /* 0x000fe2000f8e003f */
[----:B-----5:R-:W-:Y:S01]  /*51e0*/  PRMT R8, RZ, 0x7610, R8 ;  /* 0x00007610ff087816 */ /* 0x020fe20000000008 */
[----:B------:R-:W-:Y:S02]  /*51f0*/  IMAD.MOV.U32 R12, RZ, RZ, -0x1 ;  /* 0xffffffffff0c7424 */ /* 0x000fe400078e00ff */
[----:B------:R-:W-:Y:S02]  /*5200*/  IMAD.MOV.U32 R71, RZ, RZ, -0x1 ;  /* 0xffffffffff477424 */ /* 0x000fe400078e00ff */
[----:B0-----:R-:W-:-:S04]  /*5210*/  IMAD.WIDE.U32 R4, R9, UR6, R4 ;  /* 0x0000000609047c25 */ /* 0x001fc8000f8e0004 */
[----:B------:R-:W-:Y:S01]  /*5220*/  IMAD R9, R9, UR7, RZ ;  /* 0x0000000709097c24 */ /* 0x000fe2000f8e02ff */
[----:B------:R-:W-:Y:S02]  /*5230*/  ULDC.64 UR6, c[0x0][0x650] ;  /* 0x0001940000067ab9 */ /* 0x000fe40000000a00 */
[----:B------:R-:W-:Y:S01]  /*5240*/  ISETP.GE.U32.AND P1, PT, R4, UR6, PT ;  /* 0x0000000604007c0c */ /* 0x000fe2000bf26070 */
[----:B------:R-:W-:-:S05]  /*5250*/  IMAD.IADD R5, R5, 0x1, R9 ;  /* 0x0000000105057824 */ /* 0x000fca00078e0209 */
[----:B------:R-:W-:-:S13]  /*5260*/  ISETP.GE.U32.AND.EX P1, PT, R5, UR7, PT, P1 ;  /* 0x0000000705007c0c */ /* 0x000fda000bf26110 */
[----:B------:R-:W-:Y:S05]  /*5270*/  @P1 BRA `(.L_x_105) ;  /* 0x0000000400601947 */ /* 0x000fea0003800000 */
[----:B------:R-:W0:Y:S01]  /*5280*/  S2R R20, SR_CTAID.X ;  /* 0x0000000000147919 */ /* 0x000e220000002500 */
[----:B------:R-:W5:Y:S01]  /*5290*/  LDC.64 R14, c[0x0][0x628] ;  /* 0x00018a00ff0e7b82 */ /* 0x000f620000000a00 */
[----:B------:R-:W-:Y:S01]  /*52a0*/  ULDC UR6, c[0x0][0x150] ;  /* 0x0000540000067ab9 */ /* 0x000fe20000000800 */
[----:B------:R-:W-:Y:S01]  /*52b0*/  IMAD.MOV.U32 R12, RZ, RZ, R4 ;  /* 0x000000ffff0c7224 */ /* 0x000fe200078e0004 */
[----:B-12-4-:R-:W1:Y:S01]  /*52c0*/  S2R R22, SR_CTAID.Y ;  /* 0x0000000000167919 */ /* 0x016e620000002600 */
[----:B------:R-:W-:-:S04]  /*52d0*/  IMAD.MOV.U32 R13, RZ, RZ, R5 ;  /* 0x000000ffff0d7224 */ /* 0x000fc800078e0005 */
[----:B------:R-:W2:Y:S08]  /*52e0*/  LDC R23, c[0x0][0x144] ;  /* 0x00005100ff177b82 */ /* 0x000eb00000000800 */
[----:B------:R-:W4:Y:S08]  /*52f0*/  LDC R16, c[0x0][0x630] ;  /* 0x00018c00ff107b82 */ /* 0x000f300000000800 */
[----:B------:R-:W1:Y:S01]  /*5300*/  LDC.64 R18, c[0x0][0x620] ;  /* 0x00018800ff127b82 */ /* 0x000e620000000a00 */
[----:B-----5:R-:W-:-:S04]  /*5310*/  ISETP.NE.U32.AND P1, PT, R14, RZ, PT ;  /* 0x000000ff0e00720c */ /* 0x020fc80003f25070 */
[----:B------:R-:W-:Y:S02]  /*5320*/  ISETP.NE.AND.EX P1, PT, R15, RZ, PT, P1 ;  /* 0x000000ff0f00720c */ /* 0x000fe40003f25310 */
[----:B0-----:R-:W-:-:S05]  /*5330*/  I2FP.F32.U32 R8, R20 ;  /* 0x0000001400087245 */ /* 0x001fca0000201000 */
[----:B------:R-:W-:-:S04]  /*5340*/  FMUL R8, R8, UR6 ;  /* 0x0000000608087c20 */ /* 0x000fc80008400000 */
[----:B------:R0:W0:Y:S02]  /*5350*/  F2I.U32.TRUNC.NTZ R21, R8 ;  /* 0x0000000800157305 */ /* 0x000024000020f000 */
[----:B--2-4-:R-:W-:Y:S05]  /*5360*/  @!P1 BRA `(.L_x_106) ;  /* 0x0000000000289947 */ /* 0x014fea0003800000 */
[----:B------:R-:W2:Y:S02]  /*5370*/  LDC R9, c[0x0][0x634] ;  /* 0x00018d00ff097b82 */ /* 0x000ea40000000800 */
[----:B--2---:R-:W-:-:S05]  /*5380*/  IADD3 R13, P1, R4, R9, RZ ;  /* 0x00000009040d7210 */ /* 0x004fca0007f3e0ff */
[----:B------:R-:W-:-:S04]  /*5390*/  IMAD.X R17, RZ, RZ, R5, P1 ;  /* 0x000000ffff117224 */ /* 0x000fc800008e0605 */
[----:B0-----:R-:W-:-:S04]  /*53a0*/  IMAD.WIDE.U32 R8, R17, R14, RZ ;  /* 0x0000000e11087225 */ /* 0x001fc800078e00ff */
[----:B---3--:R-:W-:-:S04]  /*53b0*/  IMAD.WIDE.U32 R10, P1, R13, R15, R8 ;  /* 0x0000000f0d0a7225 */ /* 0x008fc80007820008 */
[----:B------:R-:W-:-:S04]  /*53c0*/  IMAD.WIDE.U32 R8, R13, R14, RZ ;  /* 0x0000000e0d087225 */ /* 0x000fc800078e00ff */
[----:B------:R-:W-:Y:S01]  /*53d0*/  IMAD.X R13, RZ, RZ, RZ, P1 ;  /* 0x000000ffff0d7224 */ /* 0x000fe200008e06ff */
[----:B------:R-:W-:Y:S01]  /*53e0*/  IADD3 RZ, P1, R9, R10, RZ ;  /* 0x0000000a09ff7210 */ /* 0x000fe20007f3e0ff */
[----:B------:R-:W-:-:S04]  /*53f0*/  IMAD.MOV.U32 R12, RZ, RZ, R11 ;  /* 0x000000ffff0c7224 */ /* 0x000fc800078e000b */
[----:B------:R-:W-:-:S08]  /*5400*/  IMAD.WIDE.U32.X R12, R17, R15, R12, P1 ;  /* 0x0000000f110c7225 */ /* 0x000fd000008e040c */
.L_x_106:
[----:B---3--:R-:W2:Y:S01]  /*5410*/  LDC.64 R28, c[0x0][0x640] ;  /* 0x00019000ff1c7b82 */ /* 0x008ea20000000a00 */
[-C--:B------:R-:W-:Y:S01]  /*5420*/  SHF.R.U64 R71, R12, R16.reuse, R13 ;  /* 0x000000100c477219 */ /* 0x080fe2000000120d */
[----:B0-----:R-:W-:Y:S01]  /*5430*/  IMAD.MOV R21, RZ, RZ, -R21 ;  /* 0x000000ffff157224 */ /* 0x001fe200078e0a15 */
[----:B------:R-:W-:Y:S01]  /*5440*/  SHF.R.U32.HI R8, RZ, R16, R13 ;  /* 0x00000010ff087219 */ /* 0x000fe2000001160d */
[----:B------:R-:W-:Y:S01]  /*5450*/  ULDC UR6, c[0x0][0x154] ;  /* 0x0000550000067ab9 */ /* 0x000fe20000000800 */
[----:B------:R-:W-:Y:S01]  /*5460*/  IADD3 R11, P1, RZ, -R71, RZ ;  /* 0x80000047ff0b7210 */ /* 0x000fe20007f3e0ff */
[----:B------:R-:W-:Y:S02]  /*5470*/  IMAD R21, R23, R21, R20 ;  /* 0x0000001517157224 */ /* 0x000fe400078e0214 */
[----:B------:R-:W0:Y:S01]  /*5480*/  LDC R12, c[0x0][0x618] ;  /* 0x00018600ff0c7b82 */ /* 0x000e220000000800 */
[----:B------:R-:W-:Y:S02]  /*5490*/  IMAD.MOV.U32 R13, RZ, RZ, 0x1 ;  /* 0x00000001ff0d7424 */ /* 0x000fe400078e00ff */
[----:B------:R-:W-:-:S04]  /*54a0*/  IMAD.X R9, RZ, RZ, ~R8, P1 ;  /* 0x000000ffff097224 */ /* 0x000fc800008e0e08 */
[-C--:B-1----:R-:W-:Y:S01]  /*54b0*/  IMAD R10, R9, R18.reuse, RZ ;  /* 0x00000012090a7224 */ /* 0x082fe200078e02ff */
[----:B------:R-:W1:Y:S01]  /*54c0*/  LDC R24, c[0x0][0x608] ;  /* 0x00018200ff187b82 */ /* 0x000e620000000800 */
[----:B------:R-:W-:-:S04]  /*54d0*/  IMAD.WIDE.U32 R8, R11, R18, R4 ;  /* 0x000000120b087225 */ /* 0x000fc800078e0004 */
[----:B------:R-:W-:Y:S01]  /*54e0*/  IMAD R11, R11, R19, R10 ;  /* 0x000000130b0b7224 */ /* 0x000fe200078e020a */
[----:B------:R-:W-:Y:S02]  /*54f0*/  I2FP.F32.U32 R10, R22 ;  /* 0x00000016000a7245 */ /* 0x000fe40000201000 */
[----:B------:R-:W3:Y:S01]  /*5500*/  LDC R26, c[0x0][0x658] ;  /* 0x00019600ff1a7b82 */ /* 0x000ee20000000800 */
[----:B------:R-:W-:Y:S01]  /*5510*/  IMAD.IADD R9, R9, 0x1, R11 ;  /* 0x0000000109097824 */ /* 0x000fe200078e020b */
[----:B--2---:R-:W-:Y:S01]  /*5520*/  ISETP.NE.U32.AND P1, PT, R28, RZ, PT ;  /* 0x000000ff1c00720c */ /* 0x004fe20003f25070 */
[----:B------:R-:W-:Y:S01]  /*5530*/  FMUL R10, R10, UR6 ;  /* 0x000000060a0a7c20 */ /* 0x000fe20008400000 */
[----:B------:R-:W-:Y:S02]  /*5540*/  IMAD.MOV.U32 R11, RZ, RZ, -0x1 ;  /* 0xffffffffff0b7424 */ /* 0x000fe400078e00ff */
[----:B------:R-:W-:Y:S01]  /*5550*/  ISETP.NE.AND.EX P1, PT, R29, RZ, PT, P1 ;  /* 0x000000ff1d00720c */ /* 0x000fe20003f25310 */
[----:B------:R2:W4:Y:S01]  /*5560*/  F2I.U32.TRUNC.NTZ R17, R10 ;  /* 0x0000000a00117305 */ /* 0x000522000020f000 */
[----:B------:R-:W2:Y:S01]  /*5570*/  LDC R19, c[0x0][0x148] ;  /* 0x00005200ff137b82 */ /* 0x000ea20000000800 */
[----:B0-----:R-:W-:-:S02]  /*5580*/  SHF.R.U64 R16, R8, R12, R9 ;  /* 0x0000000c08107219 */ /* 0x001fc40000001209 */
[----:B------:R-:W-:-:S05]  /*5590*/  SHF.R.U32.HI R9, RZ, R12, R9 ;  /* 0x0000000cff097219 */ /* 0x000fca0000011609 */
[----:B------:R-:W0:Y:S01]  /*55a0*/  LDC R20, c[0x0][0x600] ;  /* 0x00018000ff147b82 */ /* 0x000e220000000800 */
[-CC-:B-1----:R-:W-:Y:S02]  /*55b0*/  SHF.R.U64 R14, R16, R24.reuse, R9.reuse ;  /* 0x00000018100e7219 */ /* 0x182fe40000001209 */
[----:B------:R-:W-:-:S05]  /*55c0*/  SHF.R.U32.HI R9, RZ, R24, R9 ;  /* 0x00000018ff097219 */ /* 0x000fca0000011609 */
[----:B------:R-:W1:Y:S01]  /*55d0*/  LDC R25, c[0x0][0x648] ;  /* 0x00019200ff197b82 */ /* 0x000e620000000800 */
[-CC-:B---3--:R-:W-:Y:S02]  /*55e0*/  SHF.R.U64 R18, R14, R26.reuse, R9.reuse ;  /* 0x0000001a0e127219 */ /* 0x188fe40000001209 */
[-C--:B------:R-:W-:Y:S02]  /*55f0*/  SHF.L.U32 R11, R11, R26.reuse, RZ ;  /* 0x0000001a0b0b7219 */ /* 0x080fe400000006ff */
[-C--:B------:R-:W-:Y:S01]  /*5600*/  SHF.R.U32.HI R9, RZ, R26.reuse, R9 ;  /* 0x0000001aff097219 */ /* 0x080fe20000011609 */
[----:B------:R-:W-:Y:S01]  /*5610*/  IMAD.MOV.U32 R8, RZ, RZ, R18 ;  /* 0x000000ffff087224 */ /* 0x000fe200078e0012 */
[----:B------:R-:W-:Y:S01]  /*5620*/  SHF.L.U32 R24, R13, R26, RZ ;  /* 0x0000001a0d187219 */ /* 0x000fe200000006ff */
[----:B------:R-:W3:Y:S01]  /*5630*/  LDC R27, c[0x0][0x638] ;  /* 0x00018e00ff1b7b82 */ /* 0x000ee20000000800 */
[----:B------:R-:W-:-:S07]  /*5640*/  LOP3.LUT R23, RZ, R11, RZ, 0x33, !PT ;  /* 0x0000000bff177212 */ /* 0x000fce00078e33ff */
[----:B------:R-:W0:Y:S01]  /*5650*/  LDC R30, c[0x0][0x610] ;  /* 0x00018400ff1e7b82 */ /* 0x000e220000000800 */
[----:B----4-:R-:W-:Y:S05]  /*5660*/  @!P1 BRA `(.L_x_107) ;  /* 0x0000000000289947 */ /* 0x010fea0003800000 */
[----:B------:R-:W4:Y:S02]  /*5670*/  LDC R13, c[0x0][0x64c] ;  /* 0x00019300ff0d7b82 */ /* 0x000f240000000800 */
[----:B----4-:R-:W-:-:S05]  /*5680*/  IADD3 R13, P1, R18, R13, RZ ;  /* 0x0000000d120d7210 */ /* 0x010fca0007f3e0ff */
[----:B------:R-:W-:-:S04]  /*5690*/  IMAD.X R15, RZ, RZ, R9, P1 ;  /* 0x000000ffff0f7224 */ /* 0x000fc800008e0609 */
[----:B------:R-:W-:-:S04]  /*56a0*/  IMAD.WIDE.U32 R8, R15, R28, RZ ;  /* 0x0000001c0f087225 */ /* 0x000fc800078e00ff */
[----:B--2---:R-:W-:-:S04]  /*56b0*/  IMAD.WIDE.U32 R10, P1, R13, R29, R8 ;  /* 0x0000001d0d0a7225 */ /* 0x004fc80007820008 */
[----:B------:R-:W-:-:S04]  /*56c0*/  IMAD.WIDE.U32 R8, R13, R28, RZ ;  /* 0x0000001c0d087225 */ /* 0x000fc800078e00ff */
[----:B------:R-:W-:Y:S01]  /*56d0*/  IMAD.X R13, RZ, RZ, RZ, P1 ;  /* 0x000000ffff0d7224 */ /* 0x000fe200008e06ff */
[----:B------:R-:W-:Y:S01]  /*56e0*/  IADD3 RZ, P1, R9, R10, RZ ;  /* 0x0000000a09ff7210 */ /* 0x000fe20007f3e0ff */
[----:B------:R-:W-:-:S04]  /*56f0*/  IMAD.MOV.U32 R12, RZ, RZ, R11 ;  /* 0x000000ffff0c7224 */ /* 0x000fc800078e000b */
[----:B------:R-:W-:-:S08]  /*5700*/  IMAD.WIDE.U32.X R8, R15, R29, R12, P1 ;  /* 0x0000001d0f087225 */ /* 0x000fd000008e040c */
.L_x_107:
[----:B-1----:R-:W-:Y:S01]  /*5710*/  SHF.R.U64 R8, R8, R25, R9 ;  /* 0x0000001908087219 */ /* 0x002fe20000001209 */
[----:B0-----:R-:W-:Y:S01]  /*5720*/  VIADD R13, R20, 0xffffffff ;  /* 0xffffffff140d7836 */ /* 0x001fe20000000000 */
[----:B------:R-:W-:Y:S01]  /*5730*/  LOP3.LUT R11, R14, R23, RZ, 0xc0, !PT ;  /* 0x000000170e0b7212 */ /* 0x000fe200078ec0ff */
[----:B------:R-:W-:Y:S02]  /*5740*/  IMAD.MOV R17, RZ, RZ, -R17 ;  /* 0x000000ffff117224 */ /* 0x000fe400078e0a11 */
[----:B------:R-:W-:Y:S02]  /*5750*/  IMAD.MOV R9, RZ, RZ, -R8 ;  /* 0x000000ffff097224 */ /* 0x000fe400078e0a08 */
[----:B------:R-:W-:Y:S01]  /*5760*/  IMAD R24, R24, R8, R11 ;  /* 0x0000000818187224 */ /* 0x000fe200078e020b */
[----:B------:R-:W-:Y:S01]  /*5770*/  LOP3.LUT R11, R16, R13, RZ, 0xc0, !PT ;  /* 0x0000000d100b7212 */ /* 0x000fe200078ec0ff */
[----:B--2---:R-:W-:Y:S02]  /*5780*/  @P4 IMAD R21, R19, R17, R22 ;  /* 0x0000001113154224 */ /* 0x004fe400078e0216 */
[----:B---3--:R-:W-:-:S02]  /*5790*/  IMAD R8, R9, R27, R18 ;  /* 0x0000001b09087224 */ /* 0x008fc400078e0212 */
[----:B------:R-:W-:Y:S02]  /*57a0*/  IMAD R24, R24, R30, R21 ;  /* 0x0000001e18187224 */ /* 0x000fe400078e0215 */
[----:B------:R-:W-:Y:S02]  /*57b0*/  IMAD R9, R8, R20, R11 ;  /* 0x0000001408097224 */ /* 0x000fe400078e020b */
[----:B------:R-:W-:-:S03]  /*57c0*/  IMAD.MOV.U32 R10, RZ, RZ, 0x1 ;  /* 0x00000001ff0a7424 */ /* 0x000fc600078e00ff */
[----:B------:R-:W-:Y:S02]  /*57d0*/  SEL R12, R9, R24, !P4 ;  /* 0x00000018090c7207 */ /* 0x000fe40006000000 */
[----:B------:R-:W-:Y:S02]  /*57e0*/  PRMT R8, R10, 0x7610, R8 ;  /* 0x000076100a087816 */ /* 0x000fe40000000008 */
[----:B------:R-:W-:-:S07]  /*57f0*/  SEL R24, R24, R9, !P4 ;  /* 0x0000000918187207 */ /* 0x000fce0006000000 */
.L_x_105:
[----:B------:R-:W-:Y:S01]  /*5800*/  LOP3.LUT P1, RZ, R8, 0xff, RZ, 0xc0, !PT ;  /* 0x000000ff08ff7812 */ /* 0x000fe2000782c0ff */
[----:B---3--:R-:W-:-:S12]  /*5810*/  IMAD.MOV.U32 R11, RZ, RZ, R24 ;  /* 0x000000ffff0b7224 */ /* 0x008fd800078e0018 */
[----:B------:R-:W-:Y:S05]  /*5820*/  @P1 BRA `(.L_x_108) ;  /* 0xffffffbc00581947 */ /* 0x000fea000383ffff */
[----:B------:R-:W-:Y:S05]  /*5830*/  EXIT ;  /* 0x000000000000794d */ /* 0x000fea0003800000 */
.L_x_8:
[----:B0-----:R-:W-:Y:S01]  /*5840*/  ULDC.64 UR4, c[0x0][0x650] ;  /* 0x0001940000047ab9 */ /* 0x001fe20000000a00 */
        /* <DEDUP_REMOVED lines=25> */
.L_x_110:
[----:B------:R-:W0:Y:S01]  /*59e0*/  LDC.64 R28, c[0x0][0x640] ;  /* 0x00019000ff1c7b82 */ /* 0x000e220000000a00 */
[-CC-:B------:R-:W-:Y:S01]  /*59f0*/  SHF.R.U64 R21, R14, R6.reuse, R15.reuse ;  /* 0x000000060e157219 */ /* 0x180fe2000000120f */
[----:B------:R-:W-:Y:S01]  /*5a00*/  IMAD.MOV.U32 R26, RZ, RZ, 0x1 ;  /* 0x00000001ff1a7424 */ /* 0x000fe200078e00ff */
[----:B------:R-:W-:Y:S02]  /*5a10*/  SHF.R.U32.HI R6, RZ, R6, R15 ;  /* 0x00000006ff067219 */ /* 0x000fe4000001160f */
[----:B------:R-:W-:-:S03]  /*5a20*/  IADD3 R13, P0, RZ, -R21, RZ ;  /* 0x80000015ff0d7210 */ /* 0x000fc60007f1e0ff */
[----:B------:R-:W1:Y:S02]  /*5a30*/  LDC R12, c[0x0][0x618] ;  /* 0x00018600ff0c7b82 */ /* 0x000e640000000800 */
[----:B------:R-:W-:-:S04]  /*5a40*/  IMAD.X R11, RZ, RZ, ~R6, P0 ;  /* 0x000000ffff0b7224 */ /* 0x000fc800000e0e06 */
[-C--:B------:R-:W-:Y:S02]  /*5a50*/  IMAD R6, R11, R22.reuse, RZ ;  /* 0x000000160b067224 */ /* 0x080fe400078e02ff */
[----:B------:R-:W2:Y:S01]  /*5a60*/  LDC R14, c[0x0][0x608] ;  /* 0x00018200ff0e7b82 */ /* 0x000ea20000000800 */
[----:B------:R-:W-:-:S04]  /*5a70*/  IMAD.WIDE.U32 R10, R13, R22, R4 ;  /* 0x000000160d0a7225 */ /* 0x000fc800078e0004 */
[----:B------:R-:W-:-:S03]  /*5a80*/  IMAD R13, R13, R23, R6 ;  /* 0x000000170d0d7224 */ /* 0x000fc600078e0206 */
[----:B------:R-:W3:Y:S01]  /*5a90*/  LDC R27, c[0x0][0x658] ;  /* 0x00019600ff1b7b82 */ /* 0x000ee20000000800 */
[----:B------:R-:W-:Y:S01]  /*5aa0*/  IMAD.IADD R11, R11, 0x1, R13 ;  /* 0x000000010b0b7824 */ /* 0x000fe200078e020d */
[----:B0-----:R-:W-:-:S04]  /*5ab0*/  ISETP.NE.U32.AND P0, PT, R28, RZ, PT ;  /* 0x000000ff1c00720c */ /* 0x001fc80003f05070 */
[----:B------:R-:W-:Y:S02]  /*5ac0*/  ISETP.NE.AND.EX P0, PT, R29, RZ, PT, P0 ;  /* 0x000000ff1d00720c */ /* 0x000fe40003f05300 */
[----:B------:R-:W0:Y:S01]  /*5ad0*/  LDC R18, c[0x0][0x600] ;  /* 0x00018000ff127b82 */ /* 0x000e220000000800 */
[-CC-:B-1----:R-:W-:Y:S01]  /*5ae0*/  SHF.R.U64 R16, R10, R12.reuse, R11.reuse ;  /* 0x0000000c0a107219 */ /* 0x182fe2000000120b */
[----:B------:R-:W-:Y:S01]  /*5af0*/  IMAD.MOV.U32 R10, RZ, RZ, -0x1 ;  /* 0xffffffffff0a7424 */ /* 0x000fe200078e00ff */
[----:B------:R-:W-:-:S05]  /*5b00*/  SHF.R.U32.HI R11, RZ, R12, R11 ;  /* 0x0000000cff0b7219 */ /* 0x000fca000001160b */
[----:B------:R-:W1:Y:S01]  /*5b10*/  LDC R22, c[0x0][0x648] ;  /* 0x00019200ff167b82 */ /* 0x000e620000000800 */
[-CC-:B--2---:R-:W-:Y:S02]  /*5b20*/  SHF.R.U64 R23, R16, R14.reuse, R11.reuse ;  /* 0x0000000e10177219 */ /* 0x184fe4000000120b */
[----:B------:R-:W-:-:S05]  /*5b30*/  SHF.R.U32.HI R6, RZ, R14, R11 ;  /* 0x0000000eff067219 */ /* 0x000fca000001160b */
[----:B------:R-:W2:Y:S01]  /*5b40*/  LDC R24, c[0x0][0x638] ;  /* 0x00018e00ff187b82 */ /* 0x000ea20000000800 */
[-C--:B---3--:R-:W-:Y:S02]  /*5b50*/  SHF.L.U32 R10, R10, R27.reuse, RZ ;  /* 0x0000001b0a0a7219 */ /* 0x088fe400000006ff */
[-CC-:B------:R-:W-:Y:S02]  /*5b60*/  SHF.R.U64 R25, R23, R27.reuse, R6.reuse ;  /* 0x0000001b17197219 */ /* 0x180fe40000001206 */
[----:B------:R-:W-:Y:S02]  /*5b70*/  LOP3.LUT R30, RZ, R10, RZ, 0x33, !PT ;  /* 0x0000000aff1e7212 */ /* 0x000fe400078e33ff */
[----:B------:R-:W-:Y:S01]  /*5b80*/  SHF.R.U32.HI R11, RZ, R27, R6 ;  /* 0x0000001bff0b7219 */ /* 0x000fe20000011606 */
[----:B------:R-:W3:Y:S01]  /*5b90*/  LDC R31, c[0x0][0x610] ;  /* 0x00018400ff1f7b82 */ /* 0x000ee20000000800 */
[----:B------:R-:W-:Y:S01]  /*5ba0*/  IMAD.MOV.U32 R10, RZ, RZ, R25 ;  /* 0x000000ffff0a7224 */ /* 0x000fe200078e0019 */
[----:B------:R-:W-:Y:S06]  /*5bb0*/  @!P0 BRA `(.L_x_111) ;  /* 0x0000000000288947 */ /* 0x000fec0003800000 */
        /* <DEDUP_REMOVED lines=10> */
.L_x_111:
[----:B-1----:R-:W-:Y:S01]  /*5c60*/  SHF.R.U64 R9, R10, R22, R11 ;  /* 0x000000160a097219 */ /* 0x002fe2000000120b */
[----:B0-----:R-:W-:Y:S01]  /*5c70*/  VIADD R11, R18, 0xffffffff ;  /* 0xffffffff120b7836 */ /* 0x001fe20000000000 */
[----:B------:R-:W-:Y:S01]  /*5c80*/  SHF.L.U32 R26, R26, R27, RZ ;  /* 0x0000001b1a1a7219 */ /* 0x000fe200000006ff */
[----:B------:R-:W-:Y:S01]  /*5c90*/  @P4 IMAD R7, R19, R20, R8 ;  /* 0x0000001413074224 */ /* 0x000fe200078e0208 */
[----:B------:R-:W-:Y:S01]  /*5ca0*/  LOP3.LUT R6, R23, R30, RZ, 0xc0, !PT ;  /* 0x0000001e17067212 */ /* 0x000fe200078ec0ff */
[----:B------:R-:W-:Y:S02]  /*5cb0*/  IMAD.MOV R10, RZ, RZ, -R9 ;  /* 0x000000ffff0a7224 */ /* 0x000fe400078e0a09 */
[----:B------:R-:W-:Y:S02]  /*5cc0*/  IMAD.MOV.U32 R17, RZ, RZ, R21 ;  /* 0x000000ffff117224 */ /* 0x000fe400078e0015 */
[----:B------:R-:W-:Y:S01]  /*5cd0*/  IMAD R8, R26, R9, R6 ;  /* 0x000000091a087224 */ /* 0x000fe200078e0206 */
[----:B------:R-:W-:Y:S01]  /*5ce0*/  LOP3.LUT R9, R16, R11, RZ, 0xc0, !PT ;  /* 0x0000000b10097212 */ /* 0x000fe200078ec0ff */
[----:B--2---:R-:W-:-:S02]  /*5cf0*/  IMAD R6, R10, R24, R25 ;  /* 0x000000180a067224 */ /* 0x004fc400078e0219 */
[----:B---3--:R-:W-:Y:S02]  /*5d00*/  IMAD R7, R8, R31, R7 ;  /* 0x0000001f08077224 */ /* 0x008fe400078e0207 */
[----:B------:R-:W-:Y:S02]  /*5d10*/  IMAD R14, R6, R18, R9 ;  /* 0x00000012060e7224 */ /* 0x000fe400078e0209 */
[----:B------:R-:W-:-:S03]  /*5d20*/  IMAD.MOV.U32 R8, RZ, RZ, 0x1 ;  /* 0x00000001ff087424 */ /* 0x000fc600078e00ff */
[----:B------:R-:W-:Y:S02]  /*5d30*/  SEL R18, R14, R7, !P4 ;  /* 0x000000070e127207 */ /* 0x000fe40006000000 */
[----:B------:R-:W-:Y:S02]  /*5d40*/  PRMT R6, R8, 0x7610, R6 ;  /* 0x0000761008067816 */ /* 0x000fe40000000006 */
[----:B------:R-:W-:-:S07]  /*5d50*/  SEL R14, R7, R14, !P4 ;  /* 0x0000000e070e7207 */ /* 0x000fce0006000000 */
.L_x_109:
[----:B------:R-:W-:-:S08]  /*5d60*/  NOP ;  /* 0x0000000000007918 */ /* 0x000fd00000000000 */
[----:B------:R-:W0:-:S00]  /*5d70*/  USETMAXREG.DEALLOC.CTAPOOL 0x28 ;  /* 0x00000028000079c8 */ /* 0x000e0000080e0500 */
[----:B0-----:R-:W-:-:S13]  /*5d80*/  ISETP.NE.AND P0, PT, R3, RZ, PT ;  /* 0x000000ff0300720c */ /* 0x001fda0003f05270 */
[----:B------:R-:W-:Y:S05]  /*5d90*/  @P0 EXIT ;  /* 0x000000000000094d */ /* 0x000fea0003800000 */
[----:B------:R-:W-:Y:S01]  /*5da0*/  LOP3.LUT P0, RZ, R6, 0xff, RZ, 0xc0, !PT ;  /* 0x000000ff06ff7812 */ /* 0x000fe2000780c0ff */
[----:B------:R-:W-:Y:S02]  /*5db0*/  IMAD.MOV.U32 R3, RZ, RZ, 0x1 ;  /* 0x00000001ff037424 */ /* 0x000fe400078e00ff */
[----:B------:R-:W-:-:S10]  /*5dc0*/  IMAD.MOV.U32 R13, RZ, RZ, RZ ;  /* 0x000000ffff0d7224 */ /* 0x000fd400078e00ff */
[----:B------:R-:W-:Y:S05]  /*5dd0*/  @!P0 BRA `(.L_x_112) ;  /* 0x0000000c003c8947 */ /* 0x000fea0003800000 */
[----:B------:R-:W0:Y:S01]  /*5de0*/  LDC R3, c[0x0][0x28c] ;  /* 0x0000a300ff037b82 */ /* 0x000e220000000800 */
[----:B------:R-:W-:Y:S01]  /*5df0*/  ULDC UR5, c[0x0][0x658] ;  /* 0x0001960000057ab9 */ /* 0x000fe20000000800 */
[----:B------:R-:W-:Y:S01]  /*5e00*/  UMOV UR7, 0xffffffff ;  /* 0xffffffff00077882 */ /* 0x000fe20000000000 */
[----:B------:R-:W-:Y:S01]  /*5e10*/  ULDC UR6, c[0x0][0xc] ;  /* 0x0000030000067ab9 */ /* 0x000fe20000000800 */
[----:B------:R-:W-:Y:S01]  /*5e20*/  USHF.L.U32 UR8, UR7, UR5, URZ ;  /* 0x0000000507087299 */ /* 0x000fe2000800063f */
[----:B------:R-:W-:Y:S01]  /*5e30*/  BSSY B0, `(.L_x_112) ;  /* 0x00000c9000007945 */ /* 0x000fe20003800000 */
[----:B------:R-:W-:Y:S01]  /*5e40*/  UMOV UR9, 0x1 ;  /* 0x0000000100097882 */ /* 0x000fe20000000000 */
[----:B------:R-:W-:Y:S01]  /*5e50*/  ULDC UR7, c[0x0][0x10] ;  /* 0x0000040000077ab9 */ /* 0x000fe20000000800 */
[----:B------:R-:W1:Y:S01]  /*5e60*/  S2UR UR10, SR_CgaCtaId ;  /* 0x00000000000a79c3 */ /* 0x000e620000008800 */
[----:B------:R-:W-:Y:S01]  /*5e70*/  UIMAD.WIDE.U32 UR6, UR6, UR7, URZ ;  /* 0x00000007060672a5 */ /* 0x000fe2000f8e003f */
[----:B------:R-:W-:Y:S01]  /*5e80*/  IMAD.MOV.U32 R16, RZ, RZ, 0x1 ;  /* 0x00000001ff107424 */ /* 0x000fe200078e00ff */
[----:B------:R-:W-:Y:S01]  /*5e90*/  USHF.L.U32 UR18, UR9, UR5, URZ ;  /* 0x0000000509127299 */ /* 0x000fe2000800063f */
[----:B------:R-:W-:Y:S01]  /*5ea0*/  LOP3.LUT R15, R2, 0x2, RZ, 0xfc, !PT ;  /* 0x00000002020f7812 */ /* 0x000fe200078efcff */
[----:B------:R-:W-:Y:S01]  /*5eb0*/  IMAD.MOV.U32 R13, RZ, RZ, RZ ;  /* 0x000000ffff0d7224 */ /* 0x000fe200078e00ff */
[----:B------:R-:W-:Y:S01]  /*5ec0*/  ULDC UR5, c[0x0][0x14] ;  /* 0x0000050000057ab9 */ /* 0x000fe20000000800 */
[----:B------:R-:W-:Y:S01]  /*5ed0*/  ULDC UR4, c[0x0][0x600] ;  /* 0x0001800000047ab9 */ /* 0x000fe20000000800 */
[----:B------:R-:W-:-:S02]  /*5ee0*/  UIMAD.WIDE.U32 UR22, UR6, UR5, URZ ;  /* 0x00000005061672a5 */ /* 0x000fc4000f8e003f */
[----:B------:R-:W-:Y:S02]  /*5ef0*/  UIMAD UR13, UR7, UR5, URZ ;  /* 0x00000005070d72a4 */ /* 0x000fe4000f8e023f */
[----:B------:R-:W-:Y:S02]  /*5f00*/  UIADD3 UR4, UR4, -0x1, URZ ;  /* 0xffffffff04047890 */ /* 0x000fe4000fffe03f */
[----:B------:R-:W-:Y:S01]  /*5f10*/  ULOP3.LUT UR17, URZ, UR8, URZ, 0x33, !UPT ;  /* 0x000000083f117292 */ /* 0x000fe2000f8e333f */
[----:B0-----:R-:W-:Y:S01]  /*5f20*/  VIADD R3, R3, 0x1f ;  /* 0x0000001f03037836 */ /* 0x001fe20000000000 */
[----:B------:R-:W-:Y:S01]  /*5f30*/  UIADD3 UR13, UR23, UR13, URZ ;  /* 0x0000000d170d7290 */ /* 0x000fe2000fffe03f */
[----:B------:R-:W-:-:S03]  /*5f40*/  ULDC.64 UR24, c[0x0][0x198] ;  /* 0x0000660000187ab9 */ /* 0x000fc60000000a00 */
[----:B------:R-:W-:Y:S01]  /*5f50*/  SHF.R.S32.HI R6, RZ, 0x1f, R3 ;  /* 0x0000001fff067819 */ /* 0x000fe20000011403 */
[----:B-1----:R-:W-:-:S03]  /*5f60*/  IMAD.U32 R11, RZ, RZ, UR10 ;  /* 0x0000000aff0b7e24 */ /* 0x002fc6000f8e00ff */
[----:B------:R-:W-:Y:S01]  /*5f70*/  LEA.HI R6, R6, R3, RZ, 0x5 ;  /* 0x0000000306067211 */ /* 0x000fe200078f28ff */
[----:B------:R-:W-:-:S03]  /*5f80*/  IMAD.MOV.U32 R3, RZ, RZ, 0x1 ;  /* 0x00000001ff037424 */ /* 0x000fc600078e00ff */
[----:B------:R-:W-:-:S05]  /*5f90*/  SHF.R.S32.HI R10, RZ, 0x5, R6 ;  /* 0x00000005ff0a7819 */ /* 0x000fca0000011406 */
[----:B------:R-:W-:-:S07]  /*5fa0*/  VIADD R12, R10, 0x1 ;  /* 0x000000010a0c7836 */ /* 0x000fce0000000000 */
.L_x_123:
[----:B------:R-:W-:-:S03]  /*5fb0*/  UMOV UR5, 0xffffffff ;  /* 0xffffffff00057882 */ /* 0x000fc60000000000 */
[----:B0-----:R-:W-:Y:S05]  /*5fc0*/  BRA.DIV UR5, `(.L_x_113) ;  /* 0x0000002205547947 */ /* 0x001fea000b800000 */
[----:B------:R-:W-:-:S13]  /*5fd0*/  ELECT P0, URZ, PT ;  /* 0x00000000003f782f */ /* 0x000fda0003800000 */
.L_x_167:
[----:B------:R-:W0:Y:S01]  /*5fe0*/  LDC R6, c[0x0][0x28c] ;  /* 0x0000a300ff067b82 */ /* 0x000e220000000800 */
[----:B------:R-:W-:Y:S01]  /*5ff0*/  BSSY B1, `(.L_x_114) ;  /* 0x000003a000017945 */ /* 0x000fe20003800000 */
[----:B0-----:R-:W-:-:S13]  /*6000*/  ISETP.LT.OR P0, PT, R6, 0x1, !P0 ;  /* 0x000000010600780c */ /* 0x001fda0004701670 */
[----:B------:R-:W-:Y:S05]  /*6010*/  @P0 BRA `(.L_x_115) ;  /* 0x0000000000dc0947 */ /* 0x000fea0003800000 */
[----:B------:R-:W-:Y:S02]  /*6020*/  IMAD R14, R14, 0x2, R11 ;  /* 0x000000020e0e7824 */ /* 0x000fe400078e020b */
[----:B------:R-:W-:Y:S02]  /*6030*/  IMAD.SHL.U32 R19, R18, 0x40, RZ ;  /* 0x0000004012137824 */ /* 0x000fe400078e00ff */
[----:B------:R-:W-:Y:S02]  /*6040*/  IMAD.MOV.U32 R22, RZ, RZ, RZ ;  /* 0x000000ffff167224 */ /* 0x000fe400078e00ff */
[----:B------:R-:W-:Y:S02]  /*6050*/  IMAD.MOV.U32 R6, RZ, RZ, R12 ;  /* 0x000000ffff067224 */ /* 0x000fe400078e000c */
[----:B------:R-:W-:Y:S02]  /*6060*/  IMAD.MOV.U32 R7, RZ, RZ, R3 ;  /* 0x000000ffff077224 */ /* 0x000fe400078e0003 */
[----:B------:R-:W-:-:S02]  /*6070*/  IMAD.MOV.U32 R8, RZ, RZ, R13 ;  /* 0x000000ffff087224 */ /* 0x000fc400078e000d */
[----:B------:R-:W-:-:S07]  /*6080*/  IMAD.SHL.U32 R18, R14, 0x40, RZ ;  /* 0x000000400e127824 */ /* 0x000fce00078e00ff */
.L_x_118:
[----:B------:R-:W0:Y:S01]  /*6090*/  S2UR UR5, SR_CgaCtaId ;  /* 0x00000000000579c3 */ /* 0x000e220000008800 */
[----:B------:R-:W-:Y:S02]  /*60a0*/  MOV R14, 0x400 ;  /* 0x00000400000e7802 */ /* 0x000fe40000000f00 */
[----:B------:R-:W-:Y:S02]  /*60b0*/  SHF.L.U32 R9, R7, 0x1f, RZ ;  /* 0x0000001f07097819 */ /* 0x000fe400000006ff */
[----:B------:R-:W-:Y:S01]  /*60c0*/  LOP3.LUT P1, RZ, R0, 0x7f, RZ, 0xc0, !PT ;  /* 0x0000007f00ff7812 */ /* 0x000fe2000782c0ff */
[----:B0-----:R-:W-:-:S05]  /*60d0*/  IMAD.U32 R11, RZ, RZ, UR5 ;  /* 0x00000005ff0b7e24 */ /* 0x001fca000f8e00ff */
[----:B------:R-:W-:-:S07]  /*60e0*/  LEA R21, R11, R14, 0x18 ;  /* 0x0000000e0b157211 */ /* 0x000fce00078ec0ff */
[----:B------:R-:W0:Y:S01]  /*60f0*/  @!P1 LDC R14, c[0x0][0x500] ;  /* 0x00014000ff0e9b82 */ /* 0x000e220000000800 */
[----:B------:R-:W-:-:S04]  /*6100*/  IMAD R20, R8, 0x8, R21 ;  /* 0x0000000808147824 */ /* 0x000fc800078e0215 */
[----:B------:R-:W1:Y:S02]  /*6110*/  SYNCS.PHASECHK.TRANS64.TRYWAIT P0, [R20+URZ+0x128], R9 ;  /* 0x00012809140075a7 */ /* 0x000e64000800017f */
[----:B-1----:R-:W-:Y:S05]  /*6120*/  @!P0 BRA `(.L_x_116) ;  /* 0x00000020001c8947 */ /* 0x002fea0003800000 */
.L_x_168:
[----:B-1----:R-:W-:Y:S01]  /*6130*/  PRMT R9, R15, 0x9910, RZ ;  /* 0x000099100f097816 */ /* 0x002fe200000000ff */
[----:B0-----:R0:W-:Y:S03]  /*6140*/  @!P1 SYNCS.ARRIVE.TRANS64 RZ, [R20+URZ], R14 ;  /* 0x0000000e14ff99a7 */ /* 0x0011e6000800003f */
[----:B------:R-:W-:-:S13]  /*6150*/  ISETP.NE.AND P0, PT, R9, 0x2, PT ;  /* 0x000000020900780c */ /* 0x000fda0003f05270 */
[----:B0-----:R-:W-:Y:S05]  /*6160*/  @P0 BRA `(.L_x_117) ;  /* 0x0000000000040947 */ /* 0x001fea0003800000 */
[----:B------:R-:W-:Y:S01]  /*6170*/  BPT.TRAP 0x1 ;  /* 0x000000040000795c */ /* 0x000fe20000300000 */
.L_x_117:
[----:B------:R-:W-:Y:S01]  /*6180*/  IMAD R9, R8, 0x2, R11 ;  /* 0x0000000208097824 */ /* 0x000fe200078e020b */
[----:B------:R-:W-:Y:S01]  /*6190*/  R2UR UR9, R20 ;  /* 0x00000000140972ca */ /* 0x000fe200000e0000 */
[----:B------:R-:W-:Y:S01]  /*61a0*/  VIADD R6, R6, 0xffffffff ;  /* 0xffffffff06067836 */ /* 0x000fe20000000000 */
[----:B------:R-:W-:Y:S01]  /*61b0*/  UIADD3 UR6, UP0, UR24, 0xf0, URZ ;  /* 0x000000f018067890 */ /* 0x000fe2000ff1e03f */
[--C-:B------:R-:W-:Y:S01]  /*61c0*/  IMAD.U32 R9, R9, 0x800, R21.reuse ;  /* 0x0000080009097824 */ /* 0x100fe200078e0015 */
[----:B------:R-:W-:Y:S01]  /*61d0*/  R2UR UR11, R18 ;  /* 0x00000000120b72ca */ /* 0x000fe200000e0000 */
[----:B------:R-:W-:Y:S01]  /*61e0*/  IMAD R21, R8, 0x800, R21 ;  /* 0x0000080008157824 */ /* 0x000fe200078e0215 */
[----:B------:R-:W-:Y:S01]  /*61f0*/  R2UR UR10, R22 ;  /* 0x00000000160a72ca */ /* 0x000fe200000e0000 */
[----:B------:R-:W-:Y:S01]  /*6200*/  UIADD3 UR26, UP1, UR24, 0x1f0, URZ ;  /* 0x000001f0181a7890 */ /* 0x000fe2000ff3e03f */
[----:B------:R-:W-:Y:S01]  /*6210*/  R2UR UR5, R9 ;  /* 0x00000000090572ca */ /* 0x000fe200000e0000 */
[----:B------:R-:W-:Y:S01]  /*6220*/  UIADD3.X UR7, URZ, UR25, URZ, UP0, !UPT ;  /* 0x000000193f077290 */ /* 0x000fe200087fe43f */
[----:B------:R-:W-:Y:S01]  /*6230*/  R2UR UR8, R21 ;  /* 0x00000000150872ca */ /* 0x000fe200000e0000 */
[----:B------:R-:W-:Y:S01]  /*6240*/  VIADD R8, R8, 0x1 ;  /* 0x0000000108087836 */ /* 0x000fe20000000000 */
[----:B------:R-:W-:Y:S01]  /*6250*/  R2UR UR12, R17 ;  /* 0x00000000110c72ca */ /* 0x000fe200000e0000 */
[----:B------:R-:W-:Y:S01]  /*6260*/  UIADD3.X UR27, URZ, UR25, URZ, UP1, !UPT ;  /* 0x000000193f1b7290 */ /* 0x000fe20008ffe43f */
[----:B------:R-:W-:Y:S01]  /*6270*/  R2UR UR19, R19 ;  /* 0x00000000131372ca */ /* 0x000fe200000e0000 */
[----:B------:R-:W-:Y:S01]  /*6280*/  UMOV UR20, 0x30000 ;  /* 0x0003000000147882 */ /* 0x000fe20000000000 */
[----:B------:R-:W-:Y:S01]  /*6290*/  ISETP.GT.AND P1, PT, R6, 0x1, PT ;  /* 0x000000010600780c */ /* 0x000fe20003f24270 */
[----:B------:R-:W-:Y:S01]  /*62a0*/  UMOV UR14, 0x0 ;  /* 0x00000000000e7882 */ /* 0x000fe20000000000 */
[----:B------:R-:W-:Y:S01]  /*62b0*/  UMOV UR15, 0x10000000 ;  /* 0x10000000000f7882 */ /* 0x000fe20000000000 */
[----:B------:R-:W-:Y:S01]  /*62c0*/  ISETP.NE.AND P0, PT, R8, 0x25, PT ;  /* 0x000000250800780c */ /* 0x000fe20003f05270 */
[----:B------:R-:W-:Y:S01]  /*62d0*/  VIADD R22, R22, 0x20 ;  /* 0x0000002016167836 */ /* 0x000fe20000000000 */
[----:B------:R-:W-:-:S02]  /*62e0*/  UIADD3 UR5, UR5, 0x300, URZ ;  /* 0x0000030005057890 */ /* 0x000fc4000fffe03f */
[----:B------:R-:W-:Y:S01]  /*62f0*/  UIADD3 UR16, UR8, 0x25300, URZ ;  /* 0x0002530008107890 */ /* 0x000fe2000fffe03f */
[----:B------:R-:W-:Y:S02]  /*6300*/  SEL R14, RZ, 0x1, P0 ;  /* 0x00000001ff0e7807 */ /* 0x000fe40000000000 */
[----:B------:R-:W-:Y:S02]  /*6310*/  SEL R8, R8, RZ, P0 ;  /* 0x000000ff08087207 */ /* 0x000fe40000000000 */
[----:B------:R-:W-:Y:S01]  /*6320*/  UMOV UR8, UR5 ;  /* 0x0000000500087c82 */ /* 0x000fe20008000000 */
[----:B------:R-:W-:Y:S01]  /*6330*/  LOP3.LUT R7, R7, R14, RZ, 0x3c, !PT ;  /* 0x0000000e07077212 */ /* 0x000fe200078e3cff */
[----:B------:R0:W-:Y:S02]  /*6340*/  UTMALDG.3D.MULTICAST [UR8], [UR6], UR20, desc[UR14] ;  /* 0x00000e08060073b4 */ /* 0x0001e40008011814 */
[----:B0-----:R-:W-:Y:S01]  /*6350*/  UMOV UR8, UR16 ;  /* 0x0000001000087c82 */ /* 0x001fe20008000000 */
[----:B------:R-:W-:-:S02]  /*6360*/  UMOV UR11, UR19 ;  /* 0x00000013000b7c82 */ /* 0x000fc40008000000 */
[----:B------:R0:W-:Y:S02]  /*6370*/  UTMALDG.3D [UR8], [UR26], desc[UR14] ;  /* 0x00000e081a0075b4 */ /* 0x0001e40008011000 */
[----:B0-----:R-:W-:Y:S05]  /*6380*/  @P1 BRA `(.L_x_118) ;  /* 0xfffffffc00401947 */ /* 0x001fea000383ffff */
.L_x_115:
[----:B------:R-:W-:Y:S05]  /*6390*/  BSYNC B1 ;  /* 0x0000000000017941 */ /* 0x000fea0003800000 */
.L_x_114:
[----:B------:R-:W-:Y:S01]  /*63a0*/  LOP3.LUT P1, RZ, R16, 0xff, RZ, 0xc0, !PT ;  /* 0x000000ff10ff7812 */ /* 0x000fe2000782c0ff */
[C---:B------:R-:W-:Y:S01]  /*63b0*/  IMAD.IADD R13, R10.reuse, 0x1, R13 ;  /* 0x000000010a0d7824 */ /* 0x040fe200078e020d */
[----:B------:R-:W-:Y:S01]  /*63c0*/  ULDC.64 UR6, c[0x0][0x650] ;  /* 0x0001940000067ab9 */ /* 0x000fe20000000a00 */
[C---:B------:R-:W-:Y:S01]  /*63d0*/  ISETP.GE.U32.AND P2, PT, R10.reuse, 0x25, PT ;  /* 0x000000250a00780c */ /* 0x040fe20003f46070 */
[----:B------:R-:W-:Y:S01]  /*63e0*/  BSSY B1, `(.L_x_119) ;  /* 0x000006b000017945 */ /* 0x000fe20003800000 */
[C---:B------:R-:W-:Y:S01]  /*63f0*/  IMAD.WIDE.U32 R6, R13.reuse, -0x45306eb3, RZ ;  /* 0xbacf914d0d067825 */ /* 0x040fe200078e00ff */
[C---:B------:R-:W-:Y:S02]  /*6400*/  ISETP.GT.U32.AND P0, PT, R13.reuse, 0x24, PT ;  /* 0x000000240d00780c */ /* 0x040fe40003f04070 */
[----:B------:R-:W-:Y:S01]  /*6410*/  PRMT R16, RZ, 0x7610, R16 ;  /* 0x00007610ff107816 */ /* 0x000fe20000000010 */
[----:B------:R-:W-:Y:S01]  /*6420*/  IMAD.IADD R9, R13, 0x1, -R7 ;  /* 0x000000010d097824 */ /* 0x000fe200078e0a07 */
[----:B------:R-:W-:Y:S01]  /*6430*/  ISETP.LT.U32.AND P0, PT, R10, 0x25, P0 ;  /* 0x000000250a00780c */ /* 0x000fe20000701070 */
[----:B------:R-:W-:-:S02]  /*6440*/  IMAD.MOV.U32 R14, RZ, RZ, -0x1 ;  /* 0xffffffffff0e7424 */ /* 0x000fc400078e00ff */
[----:B------:R-:W0:Y:S01]  /*6450*/  @P1 S2R R11, SR_CgaCtaId ;  /* 0x00000000000b1919 */ /* 0x000e220000008800 */
[----:B------:R-:W-:Y:S01]  /*6460*/  SEL R6, RZ, 0x1, !P0 ;  /* 0x00000001ff067807 */ /* 0x000fe20004000000 */
[----:B------:R-:W-:Y:S01]  /*6470*/  IMAD.MOV.U32 R18, RZ, RZ, -0x1 ;  /* 0xffffffffff127424 */ /* 0x000fe200078e00ff */
[----:B------:R-:W-:Y:S01]  /*6480*/  IADD3 R4, P0, R4, UR22, RZ ;  /* 0x0000001604047c10 */ /* 0x000fe2000ff1e0ff */
[----:B------:R-:W-:Y:S01]  /*6490*/  IMAD.MOV.U32 R17, RZ, RZ, -0x1 ;  /* 0xffffffffff117424 */ /* 0x000fe200078e00ff */
[----:B------:R-:W-:Y:S02]  /*64a0*/  @P1 MOV R8, 0x400 ;  /* 0x0000040000081802 */ /* 0x000fe40000000f00 */
[----:B------:R-:W-:Y:S02]  /*64b0*/  IADD3.X R5, R5, UR13, RZ, P0, !PT ;  /* 0x0000000d05057c10 */ /* 0x000fe400087fe4ff */
[----:B------:R-:W-:Y:S02]  /*64c0*/  ISETP.GE.U32.AND P0, PT, R4, UR6, PT ;  /* 0x0000000604007c0c */ /* 0x000fe4000bf06070 */
[----:B------:R-:W-:-:S02]  /*64d0*/  LEA.HI R9, R9, R7, RZ, 0x1f ;  /* 0x0000000709097211 */ /* 0x000fc400078ff8ff */
[----:B------:R-:W-:Y:S02]  /*64e0*/  ISETP.GE.U32.AND.EX P0, PT, R5, UR7, PT, P0 ;  /* 0x0000000705007c0c */ /* 0x000fe4000bf06100 */
[----:B------:R-:W-:Y:S02]  /*64f0*/  LOP3.LUT R3, R3, R6, RZ, 0x3c, !PT ;  /* 0x0000000603037212 */ /* 0x000fe400078e3cff */
[----:B------:R-:W-:-:S04]  /*6500*/  SHF.R.U32.HI R6, RZ, 0x5, R9 ;  /* 0x00000005ff067819 */ /* 0x000fc80000011609 */
[--C-:B------:R-:W-:Y:S01]  /*6510*/  @P2 LOP3.LUT R3, R3, 0x1, R6.reuse, 0x78, !PT ;  /* 0x0000000103032812 */ /* 0x100fe200078e7806 */
[----:B------:R-:W-:Y:S01]  /*6520*/  IMAD R13, R6, -0x25, R13 ;  /* 0xffffffdb060d7824 */ /* 0x000fe200078e020d */
[----:B------:R-:W-:Y:S02]  /*6530*/  PRMT R6, RZ, 0x7610, R6 ;  /* 0x00007610ff067816 */ /* 0x000fe40000000006 */
[----:B0-----:R-:W-:-:S04]  /*6540*/  @P1 LEA R8, R11, R8, 0x18 ;  /* 0x000000080b081211 */ /* 0x001fc800078ec0ff */
[----:B------:R0:W-:Y:S01]  /*6550*/  @P1 SYNCS.ARRIVE.TRANS64.A1T0 RZ, [R8+URZ+0x268], RZ ;  /* 0x000268ff08ff19a7 */ /* 0x0001e2000810003f */
[----:B------:R-:W-:Y:S05]  /*6560*/  @P0 BRA `(.L_x_120) ;  /* 0x0000000400480947 */ /* 0x000fea0003800000 */
[----:B------:R-:W1:Y:S01]  /*6570*/  S2R R18, SR_CTAID.X ;  /* 0x0000000000127919 */ /* 0x000e620000002500 */
[----:B------:R-:W-:Y:S01]  /*6580*/  ULDC.64 UR6, c[0x0][0x628] ;  /* 0x00018a0000067ab9 */ /* 0x000fe20000000a00 */
[----:B------:R-:W2:Y:S01]  /*6590*/  LDC R19, c[0x0][0x144] ;  /* 0x00005100ff137b82 */ /* 0x000ea20000000800 */
[----:B------:R-:W-:Y:S01]  /*65a0*/  ISETP.NE.U32.AND P0, PT, RZ, UR6, PT ;  /* 0x00000006ff007c0c */ /* 0x000fe2000bf05070 */
[----:B------:R-:W3:Y:S01]  /*65b0*/  S2R R14, SR_CTAID.Y ;  /* 0x00000000000e7919 */ /* 0x000ee20000002600 */
[----:B------:R-:W-:Y:S01]  /*65c0*/  ULDC UR8, c[0x0][0x630] ;  /* 0x00018c0000087ab9 */ /* 0x000fe20000000800 */
[----:B------:R-:W-:Y:S01]  /*65d0*/  ULDC UR9, c[0x0][0x150] ;  /* 0x0000540000097ab9 */ /* 0x000fe20000000800 */
[----:B------:R-:W-:Y:S01]  /*65e0*/  ISETP.NE.AND.EX P0, PT, RZ, UR7, PT, P0 ;  /* 0x00000007ff007c0c */ /* 0x000fe2000bf05300 */
[----:B------:R-:W-:Y:S02]  /*65f0*/  IMAD.MOV.U32 R6, RZ, RZ, R4 ;  /* 0x000000ffff067224 */ /* 0x000fe400078e0004 */
[----:B------:R-:W-:Y:S01]  /*6600*/  IMAD.MOV.U32 R7, RZ, RZ, R5 ;  /* 0x000000ffff077224 */ /* 0x000fe200078e0005 */
[----:B-1----:R-:W-:-:S09]  /*6610*/  I2FP.F32.U32 R20, R18 ;  /* 0x0000001200147245 */ /* 0x002fd20000201000 */
[----:B------:R-:W-:Y:S05]  /*6620*/  @!P0 BRA `(.L_x_121) ;  /* 0x0000000000288947 */ /* 0x000fea0003800000 */
[----:B------:R-:W-:Y:S02]  /*6630*/  ULDC UR5, c[0x0][0x634] ;  /* 0x00018d0000057ab9 */ /* 0x000fe40000000800 */
[----:B------:R-:W-:-:S05]  /*6640*/  IADD3 R7, P0, R4, UR5, RZ ;  /* 0x0000000504077c10 */ /* 0x000fca000ff1e0ff */
[----:B------:R-:W-:-:S04]  /*6650*/  IMAD.X R17, RZ, RZ, R5, P0 ;  /* 0x000000ffff117224 */ /* 0x000fc800000e0605 */
[----:B0-----:R-:W-:-:S04]  /*6660*/  IMAD.WIDE.U32 R8, R17, UR6, RZ ;  /* 0x0000000611087c25 */ /* 0x001fc8000f8e00ff */
[----:B------:R-:W-:-:S04]  /*6670*/  IMAD.WIDE.U32 R8, P0, R7, UR7, R8 ;  /* 0x0000000707087c25 */ /* 0x000fc8000f800008 */
[----:B------:R-:W-:-:S04]  /*6680*/  IMAD.WIDE.U32 R6, R7, UR6, RZ ;  /* 0x0000000607067c25 */ /* 0x000fc8000f8e00ff */
[----:B------:R-:W-:Y:S01]  /*6690*/  IMAD.MOV.U32 R6, RZ, RZ, R9 ;  /* 0x000000ffff067224 */ /* 0x000fe200078e0009 */
[----:B------:R-:W-:Y:S01]  /*66a0*/  IADD3 RZ, P1, R7, R8, RZ ;  /* 0x0000000807ff7210 */ /* 0x000fe20007f3e0ff */
[----:B------:R-:W-:-:S04]  /*66b0*/  IMAD.X R7, RZ, RZ, RZ, P0 ;  /* 0x000000ffff077224 */ /* 0x000fc800000e06ff */
[----:B------:R-:W-:-:S08]  /*66c0*/  IMAD.WIDE.U32.X R6, R17, UR7, R6, P1 ;  /* 0x0000000711067c25 */ /* 0x000fd000088e0406 */
.L_x_121:
[----:B------:R-:W-:Y:S01]  /*66d0*/  FMUL R20, R20, UR9 ;  /* 0x0000000914147c20 */ /* 0x000fe20008400000 */
[--C-:B------:R-:W-:Y:S01]  /*66e0*/  SHF.R.U64 R17, R6, UR8, R7.reuse ;  /* 0x0000000806117c19 */ /* 0x100fe20008001207 */
[----:B------:R-:W-:Y:S01]  /*66f0*/  ULDC.64 UR6, c[0x0][0x620] ;  /* 0x0001880000067ab9 */ /* 0x000fe20000000a00 */
[----:B------:R-:W-:Y:S01]  /*6700*/  SHF.R.U32.HI R6, RZ, UR8, R7 ;  /* 0x00000008ff067c19 */ /* 0x000fe20008011607 */
[----:B------:R-:W-:Y:S01]  /*6710*/  ULDC.64 UR8, c[0x0][0x640] ;  /* 0x0001900000087ab9 */ /* 0x000fe20000000a00 */
[----:B------:R-:W-:Y:S01]  /*6720*/  IADD3 R7, P0, RZ, -R17, RZ ;  /* 0x80000011ff077210 */ /* 0x000fe20007f1e0ff */
[----:B------:R-:W0:Y:S01]  /*6730*/  F2I.U32.TRUNC.NTZ R20, R20 ;  /* 0x0000001400147305 */ /* 0x000e22000020f000 */
[----:B------:R-:W1:Y:S01]  /*6740*/  LDC R21, c[0x0][0x148] ;  /* 0x00005200ff157b82 */ /* 0x000e620000000800 */
[----:B------:R-:W-:Y:S02]  /*6750*/  ULDC UR5, c[0x0][0x618] ;  /* 0x0001860000057ab9 */ /* 0x000fe40000000800 */
[----:B------:R-:W-:Y:S01]  /*6760*/  IMAD.X R6, RZ, RZ, ~R6, P0 ;  /* 0x000000ffff067224 */ /* 0x000fe200000e0e06 */
[----:B------:R-:W-:-:S03]  /*6770*/  ISETP.NE.U32.AND P0, PT, RZ, UR8, PT ;  /* 0x00000008ff007c0c */ /* 0x000fc6000bf05070 */
[----:B------:R-:W-:Y:S01]  /*6780*/  IMAD R6, R6, UR6, RZ ;  /* 0x0000000606067c24 */ /* 0x000fe2000f8e02ff */
[----:B------:R-:W-:-:S03]  /*6790*/  ISETP.NE.AND.EX P0, PT, RZ, UR9, PT, P0 ;  /* 0x00000009ff007c0c */ /* 0x000fc6000bf05300 */
[C---:B------:R-:W-:Y:S02]  /*67a0*/  IMAD R9, R7.reuse, UR7, R6 ;  /* 0x0000000707097c24 */ /* 0x040fe4000f8e0206 */
[----:B------:R-:W-:Y:S01]  /*67b0*/  IMAD.WIDE.U32 R6, R7, UR6, R4 ;  /* 0x0000000607067c25 */ /* 0x000fe2000f8e0004 */
[----:B------:R-:W-:-:S03]  /*67c0*/  ULDC UR6, c[0x0][0x154] ;  /* 0x0000550000067ab9 */ /* 0x000fc60000000800 */
[----:B0-----:R-:W-:Y:S02]  /*67d0*/  IMAD.MOV R8, RZ, RZ, -R20 ;  /* 0x000000ffff087224 */ /* 0x001fe400078e0a14 */
[----:B------:R-:W-:Y:S02]  /*67e0*/  IMAD.IADD R7, R7, 0x1, R9 ;  /* 0x0000000107077824 */ /* 0x000fe400078e0209 */
[----:B--2---:R-:W-:Y:S01]  /*67f0*/  IMAD R18, R19, R8, R18 ;  /* 0x0000000813127224 */ /* 0x004fe200078e0212 */
[----:B---3--:R-:W-:Y:S02]  /*6800*/  I2FP.F32.U32 R8, R14 ;  /* 0x0000000e00087245 */ /* 0x008fe40000201000 */
[--C-:B------:R-:W-:Y:S02]  /*6810*/  SHF.R.U64 R19, R6, UR5, R7.reuse ;  /* 0x0000000506137c19 */ /* 0x100fe40008001207 */
[----:B------:R-:W-:Y:S01]  /*6820*/  SHF.R.U32.HI R6, RZ, UR5, R7 ;  /* 0x00000005ff067c19 */ /* 0x000fe20008011607 */
[----:B------:R-:W-:Y:S01]  /*6830*/  FMUL R8, R8, UR6 ;  /* 0x0000000608087c20 */ /* 0x000fe20008400000 */
[----:B------:R-:W-:-:S02]  /*6840*/  ULDC UR5, c[0x0][0x608] ;  /* 0x0001820000057ab9 */ /* 0x000fc40000000800 */
[--C-:B------:R-:W-:Y:S01]  /*6850*/  SHF.R.U64 R22, R19, UR5, R6.reuse ;  /* 0x0000000513167c19 */ /* 0x100fe20008001206 */
[----:B------:R0:W2:Y:S01]  /*6860*/  F2I.U32.TRUNC.NTZ R24, R8 ;  /* 0x0000000800187305 */ /* 0x0000a2000020f000 */
[----:B------:R-:W-:Y:S01]  /*6870*/  SHF.R.U32.HI R7, RZ, UR5, R6 ;  /* 0x00000005ff077c19 */ /* 0x000fe20008011606 */
[----:B------:R-:W-:-:S03]  /*6880*/  ULDC UR5, c[0x0][0x658] ;  /* 0x0001960000057ab9 */ /* 0x000fc60000000800 */
[--C-:B------:R-:W-:Y:S02]  /*6890*/  SHF.R.U64 R20, R22, UR5, R7.reuse ;  /* 0x0000000516147c19 */ /* 0x100fe40008001207 */
[----:B------:R-:W-:-:S03]  /*68a0*/  SHF.R.U32.HI R23, RZ, UR5, R7 ;  /* 0x00000005ff177c19 */ /* 0x000fc60008011607 */
[----:B------:R-:W-:Y:S02]  /*68b0*/  IMAD.MOV.U32 R6, RZ, RZ, R20 ;  /* 0x000000ffff067224 */ /* 0x000fe400078e0014 */
[----:B------:R-:W-:Y:S01]  /*68c0*/  IMAD.MOV.U32 R7, RZ, RZ, R23 ;  /* 0x000000ffff077224 */ /* 0x000fe200078e0017 */
[----:B0-----:R-:W-:Y:S06]  /*68d0*/  @!P0 BRA `(.L_x_122) ;  /* 0x0000000000288947 */ /* 0x001fec0003800000 */
[----:B------:R-:W-:Y:S02]  /*68e0*/  ULDC UR5, c[0x0][0x64c] ;  /* 0x0001930000057ab9 */ /* 0x000fe40000000800 */
[----:B------:R-:W-:-:S05]  /*68f0*/  IADD3 R7, P0, R20, UR5, RZ ;  /* 0x0000000514077c10 */ /* 0x000fca000ff1e0ff */
[----:B------:R-:W-:-:S04]  /*6900*/  IMAD.X R23, RZ, RZ, R23, P0 ;  /* 0x000000ffff177224 */ /* 0x000fc800000e0617 */
[----:B------:R-:W-:-:S04]  /*6910*/  IMAD.WIDE.U32 R8, R23, UR8, RZ ;  /* 0x0000000817087c25 */ /* 0x000fc8000f8e00ff */
[----:B------:R-:W-:-:S04]  /*6920*/  IMAD.WIDE.U32 R8, P0, R7, UR9, R8 ;  /* 0x0000000907087c25 */ /* 0x000fc8000f800008 */
[----:B------:R-:W-:-:S04]  /*6930*/  IMAD.WIDE.U32 R6, R7, UR8, RZ ;  /* 0x0000000807067c25 */ /* 0x000fc8000f8e00ff */
[----:B------:R-:W-:Y:S01]  /*6940*/  IMAD.MOV.U32 R6, RZ, RZ, R9 ;  /* 0x000000ffff067224 */ /* 0x000fe200078e0009 */
[----:B------:R-:W-:Y:S01]  /*6950*/  IADD3 RZ, P1, R7, R8, RZ ;  /* 0x0000000807ff7210 */ /* 0x000fe20007f3e0ff */
[----:B------:R-:W-:-:S04]  /*6960*/  IMAD.X R7, RZ, RZ, RZ, P0 ;  /* 0x000000ffff077224 */ /* 0x000fc800000e06ff */
[----:B------:R-:W-:-:S08]  /*6970*/  IMAD.WIDE.U32.X R6, R23, UR9, R6, P1 ;  /* 0x0000000917067c25 */ /* 0x000fd000088e0406 */
.L_x_122:
[----:B------:R-:W-:Y:S01]  /*6980*/  ULDC UR5, c[0x0][0x648] ;  /* 0x0001920000057ab9 */ /* 0x000fe20000000800 */
[----:B------:R-:W-:Y:S01]  /*6990*/  LOP3.LUT R22, R22, UR17, RZ, 0xc0, !PT ;  /* 0x0000001116167c12 */ /* 0x000fe2000f8ec0ff */
[----:B--2---:R-:W-:Y:S01]  /*69a0*/  IMAD.MOV R24, RZ, RZ, -R24 ;  /* 0x000000ffff187224 */ /* 0x004fe200078e0a18 */
[----:B------:R-:W-:Y:S01]  /*69b0*/  SHF.R.U64 R7, R6, UR5, R7 ;  /* 0x0000000506077c19 */ /* 0x000fe20008001207 */
[----:B------:R-:W-:Y:S01]  /*69c0*/  ULDC UR5, c[0x0][0x638] ;  /* 0x00018e0000057ab9 */ /* 0x000fe20000000800 */
[----:B------:R-:W-:Y:S01]  /*69d0*/  LOP3.LUT R19, R19, UR4, RZ, 0xc0, !PT ;  /* 0x0000000413137c12 */ /* 0x000fe2000f8ec0ff */
[----:B-1----:R-:W-:Y:S01]  /*69e0*/  @P4 IMAD R18, R21, R24, R14 ;  /* 0x0000001815124224 */ /* 0x002fe200078e020e */
[----:B------:R-:W-:Y:S01]  /*69f0*/  ULDC UR6, c[0x0][0x610] ;  /* 0x0001840000067ab9 */ /* 0x000fe20000000800 */
[----:B------:R-:W-:Y:S02]  /*6a00*/  IMAD.MOV R9, RZ, RZ, -R7 ;  /* 0x000000ffff097224 */ /* 0x000fe400078e0a07 */
[----:B------:R-:W-:-:S02]  /*6a10*/  IMAD R7, R7, UR18, R22 ;  /* 0x0000001207077c24 */ /* 0x000fc4000f8e0216 */
[----:B------:R-:W-:Y:S01]  /*6a20*/  IMAD R20, R9, UR5, R20 ;  /* 0x0000000509147c24 */ /* 0x000fe2000f8e0214 */
[----:B------:R-:W-:Y:S01]  /*6a30*/  ULDC UR5, c[0x0][0x600] ;  /* 0x0001800000057ab9 */ /* 0x000fe20000000800 */
[----:B------:R-:W-:Y:S02]  /*6a40*/  IMAD R14, R7, UR6, R18 ;  /* 0x00000006070e7c24 */ /* 0x000fe4000f8e0212 */
[----:B------:R-:W-:Y:S02]  /*6a50*/  IMAD R7, R20, UR5, R19 ;  /* 0x0000000514077c24 */ /* 0x000fe4000f8e0213 */
[----:B------:R-:W-:-:S03]  /*6a60*/  IMAD.MOV.U32 R6, RZ, RZ, 0x1 ;  /* 0x00000001ff067424 */ /* 0x000fc600078e00ff */
[----:B------:R-:W-:Y:S02]  /*6a70*/  SEL R18, R7, R14, !P4 ;  /* 0x0000000e07127207 */ /* 0x000fe40006000000 */
[----:B------:R-:W-:-:S07]  /*6a80*/  SEL R14, R14, R7, !P4 ;  /* 0x000000070e0e7207 */ /* 0x000fce0006000000 */
.L_x_120:
[----:B------:R-:W-:Y:S05]  /*6a90*/  BSYNC B1 ;  /* 0x0000000000017941 */ /* 0x000fea0003800000 */
.L_x_119:
[----:B------:R-:W-:-:S13]  /*6aa0*/  LOP3.LUT P0, RZ, R6, 0xff, RZ, 0xc0, !PT ;  /* 0x000000ff06ff7812 */ /* 0x000fda000780c0ff */
[----:B------:R-:W-:Y:S05]  /*6ab0*/  @P0 BRA `(.L_x_123) ;  /* 0xfffffff4003c0947 */ /* 0x000fea000383ffff */
[----:B------:R-:W-:Y:S05]  /*6ac0*/  BSYNC B0 ;  /* 0x0000000000007941 */ /* 0x000fea0003800000 */
.L_x_112:
[----:B------:R-:W-:-:S03]  /*6ad0*/  UMOV UR5, 0xffffffff ;  /* 0xffffffff00057882 */ /* 0x000fc60000000000 */
[----:B------:R-:W-:Y:S05]  /*6ae0*/  BRA.DIV UR5, `(.L_x_124) ;  /* 0x0000001605c07947 */ /* 0x000fea000b800000 */
[----:B------:R-:W-:-:S13]  /*6af0*/  ELECT P0, URZ, PT ;  /* 0x00000000003f782f */ /* 0x000fda0003800000 */
.L_x_171:
[----:B------:R-:W-:Y:S04]  /*6b00*/  BSSY B0, `(.L_x_125) ;  /* 0x0000154000007945 */ /* 0x000fe80003800000 */
[----:B------:R-:W-:Y:S05]  /*6b10*/  @!P0 BRA `(.L_x_126) ;  /* 0x0000001400488947 */ /* 0x000fea0003800000 */
[----:B------:R-:W-:-:S04]  /*6b20*/  LOP3.LUT R2, R2, 0x2, RZ, 0xfc, !PT ;  /* 0x0000000202027812 */ /* 0x000fc800078efcff */
[----:B------:R-:W-:-:S13]  /*6b30*/  ISETP.NE.AND P0, PT, R2, 0x3, PT ;  /* 0x000000030200780c */ /* 0x000fda0003f05270 */
[----:B------:R-:W-:Y:S05]  /*6b40*/  @!P0 BRA `(.L_x_127) ;  /* 0x0000000000048947 */ /* 0x000fea0003800000 */
[----:B------:R-:W-:Y:S01]  /*6b50*/  BPT.TRAP 0x1 ;  /* 0x000000040000795c */ /* 0x000fe20000300000 */
.L_x_127:
[----:B------:R-:W1:Y:S01]  /*6b60*/  S2R R5, SR_CgaCtaId ;  /* 0x0000000000057919 */ /* 0x000e620000008800 */
[----:B------:R-:W-:Y:S02]  /*6b70*/  MOV R0, 0x400 ;  /* 0x0000040000007802 */ /* 0x000fe40000000f00 */
[----:B------:R-:W-:Y:S02]  /*6b80*/  SHF.L.U32 R4, R3, 0x1f, RZ ;  /* 0x0000001f03047819 */ /* 0x000fe400000006ff */
[----:B-1----:R-:W-:-:S05]  /*6b90*/  LEA R0, R5, R0, 0x18 ;  /* 0x0000000005007211 */ /* 0x002fca00078ec0ff */
[----:B------:R-:W-:-:S04]  /*6ba0*/  VIADD R0, R0, 0x128 ;  /* 0x0000012800007836 */ /* 0x000fc80000000000 */
[C---:B------:R-:W-:Y:S02]  /*6bb0*/  IMAD R7, R13.reuse, 0x8, R0 ;  /* 0x000000080d077824 */ /* 0x040fe400078e0200 */
[----:B------:R-:W-:Y:S02]  /*6bc0*/  VIADD R13, R13, 0x1 ;  /* 0x000000010d0d7836 */ /* 0x000fe40000000000 */
[----:B------:R-:W1:Y:S03]  /*6bd0*/  SYNCS.PHASECHK.TRANS64.TRYWAIT P0, [R7+URZ], R4 ;  /* 0x00000004070075a7 */ /* 0x000e66000800017f */
[----:B------:R-:W-:-:S04]  /*6be0*/  ISETP.NE.AND P1, PT, R13, 0x25, PT ;  /* 0x000000250d00780c */ /* 0x000fc80003f25270 */
[----:B------:R-:W-:Y:S02]  /*6bf0*/  SEL R2, RZ, 0x1, P1 ;  /* 0x00000001ff027807 */ /* 0x000fe40000800000 */
[----:B------:R-:W-:Y:S02]  /*6c00*/  SEL R13, R13, RZ, P1 ;  /* 0x000000ff0d0d7207 */ /* 0x000fe40000800000 */
[----:B------:R-:W-:-:S03]  /*6c10*/  LOP3.LUT R6, R3, R2, RZ, 0x3c, !PT ;  /* 0x0000000203067212 */ /* 0x000fc600078e3cff */
[----:B0-----:R-:W-:Y:S01]  /*6c20*/  IMAD R8, R13, 0x8, R0 ;  /* 0x000000080d087824 */ /* 0x001fe200078e0200 */
[----:B------:R-:W-:Y:S01]  /*6c30*/  SHF.L.U32 R5, R6, 0x1f, RZ ;  /* 0x0000001f06057819 */ /* 0x000fe200000006ff */
[----:B-1----:R-:W-:Y:S06]  /*6c40*/  @!P0 BRA `(.L_x_128) ;  /* 0x0000001400888947 */ /* 0x002fec0003800000 */
.L_x_172:
[----:B------:R-:W1:Y:S01]  /*6c50*/  SYNCS.PHASECHK.TRANS64.TRYWAIT P0, [R8+URZ], R5 ;  /* 0x00000005080075a7 */ /* 0x000e62000800017f */
[----:B------:R-:W-:-:S05]  /*6c60*/  VIADD R2, R13, 0x1 ;  /* 0x000000010d027836 */ /* 0x000fca0000000000 */
[----:B------:R-:W-:-:S04]  /*6c70*/  ISETP.NE.AND P1, PT, R2, 0x25, PT ;  /* 0x000000250200780c */ /* 0x000fc80003f25270 */
[----:B------:R-:W-:Y:S02]  /*6c80*/  SEL R3, RZ, 0x1, P1 ;  /* 0x00000001ff037807 */ /* 0x000fe40000800000 */
[----:B0-----:R-:W-:Y:S02]  /*6c90*/  SEL R7, R2, RZ, P1 ;  /* 0x000000ff02077207 */ /* 0x001fe40000800000 */
[----:B------:R-:W-:-:S03]  /*6ca0*/  LOP3.LUT R6, R6, R3, RZ, 0x3c, !PT ;  /* 0x0000000306067212 */ /* 0x000fc600078e3cff */
[----:B------:R-:W-:Y:S01]  /*6cb0*/  IMAD R9, R7, 0x8, R0 ;  /* 0x0000000807097824 */ /* 0x000fe200078e0200 */
[----:B------:R-:W-:Y:S01]  /*6cc0*/  SHF.L.U32 R4, R6, 0x1f, RZ ;  /* 0x0000001f06047819 */ /* 0x000fe200000006ff */
[----:B-1----:R-:W-:Y:S06]  /*6cd0*/  @!P0 BRA `(.L_x_129) ;  /* 0x0000001400788947 */ /* 0x002fec0003800000 */
.L_x_173:
[----:B------:R-:W1:Y:S01]  /*6ce0*/  SYNCS.PHASECHK.TRANS64.TRYWAIT P0, [R9+URZ], R4 ;  /* 0x00000004090075a7 */ /* 0x000e62000800017f */
[----:B------:R-:W-:-:S05]  /*6cf0*/  VIADD R2, R7, 0x1 ;  /* 0x0000000107027836 */ /* 0x000fca0000000000 */
[----:B------:R-:W-:-:S04]  /*6d00*/  ISETP.NE.AND P1, PT, R2, 0x25, PT ;  /* 0x000000250200780c */ /* 0x000fc80003f25270 */
[----:B------:R-:W-:Y:S02]  /*6d10*/  SEL R3, RZ, 0x1, P1 ;  /* 0x00000001ff037807 */ /* 0x000fe40000800000 */
[----:B------:R-:W-:Y:S02]  /*6d20*/  SEL R7, R2, RZ, P1 ;  /* 0x000000ff02077207 */ /* 0x000fe40000800000 */
[----:B------:R-:W-:-:S03]  /*6d30*/  LOP3.LUT R6, R6, R3, RZ, 0x3c, !PT ;  /* 0x0000000306067212 */ /* 0x000fc600078e3cff */
[----:B0-----:R-:W-:Y:S01]  /*6d40*/  IMAD R8, R7, 0x8, R0 ;  /* 0x0000000807087824 */ /* 0x001fe200078e0200 */
[----:B------:R-:W-:Y:S01]  /*6d50*/  SHF.L.U32 R5, R6, 0x1f, RZ ;  /* 0x0000001f06057819 */ /* 0x000fe200000006ff */
[----:B-1----:R-:W-:Y:S06]  /*6d60*/  @!P0 BRA `(.L_x_130) ;  /* 0x0000001400688947 */ /* 0x002fec0003800000 */
.L_x_174:
        /* <DEDUP_REMOVED lines=9> */
.L_x_175:
        /* <DEDUP_REMOVED lines=9> */
.L_x_176:
        /* <DEDUP_REMOVED lines=9> */
.L_x_177:
        /* <DEDUP_REMOVED lines=9> */
.L_x_178:
        /* <DEDUP_REMOVED lines=9> */
.L_x_179:
        /* <DEDUP_REMOVED lines=9> */
.L_x_180:
        /* <DEDUP_REMOVED lines=9> */
.L_x_181:
        /* <DEDUP_REMOVED lines=9> */
.L_x_182:
        /* <DEDUP_REMOVED lines=9> */
.L_x_183:
        /* <DEDUP_REMOVED lines=9> */
.L_x_184:
        /* <DEDUP_REMOVED lines=9> */
.L_x_185:
        /* <DEDUP_REMOVED lines=9> */
.L_x_186:
        /* <DEDUP_REMOVED lines=9> */
.L_x_187:
        /* <DEDUP_REMOVED lines=9> */
.L_x_188:
        /* <DEDUP_REMOVED lines=9> */
.L_x_189:
        /* <DEDUP_REMOVED lines=9> */
.L_x_190:
        /* <DEDUP_REMOVED lines=9> */
.L_x_191:
        /* <DEDUP_REMOVED lines=9> */
.L_x_192:
        /* <DEDUP_REMOVED lines=9> */
.L_x_193:
        /* <DEDUP_REMOVED lines=9> */
.L_x_194:
        /* <DEDUP_REMOVED lines=9> */
.L_x_195:
        /* <DEDUP_REMOVED lines=9> */
.L_x_196:
        /* <DEDUP_REMOVED lines=9> */
.L_x_197:
        /* <DEDUP_REMOVED lines=9> */
.L_x_198:
        /* <DEDUP_REMOVED lines=9> */
.L_x_199:
        /* <DEDUP_REMOVED lines=9> */
.L_x_200:
        /* <DEDUP_REMOVED lines=9> */
.L_x_201:
        /* <DEDUP_REMOVED lines=9> */
.L_x_202:
        /* <DEDUP_REMOVED lines=9> */
.L_x_203:
        /* <DEDUP_REMOVED lines=9> */
.L_x_204:
        /* <DEDUP_REMOVED lines=9> */
.L_x_205:
[----:B------:R-:W1:Y:S01]  /*7ee0*/  SYNCS.PHASECHK.TRANS64.TRYWAIT P0, [R9+URZ], R4 ;  /* 0x00000004090075a7 */ /* 0x000e62000800017f */
[----:B------:R-:W-:-:S05]  /*7ef0*/  VIADD R2, R7, 0x1 ;  /* 0x0000000107027836 */ /* 0x000fca0000000000 */
[----:B------:R-:W-:-:S04]  /*7f00*/  ISETP.NE.AND P1, PT, R2, 0x25, PT ;  /* 0x000000250200780c */ /* 0x000fc80003f25270 */
[----:B------:R-:W-:Y:S02]  /*7f10*/  SEL R3, RZ, 0x1, P1 ;  /* 0x00000001ff037807 */ /* 0x000fe40000800000 */
[----:B------:R-:W-:Y:S02]  /*7f20*/  SEL R7, R2, RZ, P1 ;  /* 0x000000ff02077207 */ /* 0x000fe40000800000 */
[----:B------:R-:W-:-:S03]  /*7f30*/  LOP3.LUT R11, R6, R3, RZ, 0x3c, !PT ;  /* 0x00000003060b7212 */ /* 0x000fc600078e3cff */
[----:B------:R-:W-:Y:S01]  /*7f40*/  IMAD R6, R7, 0x8, R0 ;  /* 0x0000000807067824 */ /* 0x000fe200078e0200 */
[----:B0-----:R-:W-:Y:S01]  /*7f50*/  SHF.L.U32 R5, R11, 0x1f, RZ ;  /* 0x0000001f0b057819 */ /* 0x001fe200000006ff */
[----:B-1----:R-:W-:Y:S06]  /*7f60*/  @!P0 BRA `(.L_x_162) ;  /* 0x0000000c00688947 */ /* 0x002fec0003800000 */
.L_x_206:
[----:B------:R-:W1:Y:S01]  /*7f70*/  SYNCS.PHASECHK.TRANS64.TRYWAIT P0, [R6+URZ], R5 ;  /* 0x00000005060075a7 */ /* 0x000e62000800017f */
[----:B------:R-:W-:-:S05]  /*7f80*/  VIADD R2, R7, 0x1 ;  /* 0x0000000107027836 */ /* 0x000fca0000000000 */
[----:B------:R-:W-:-:S04]  /*7f90*/  ISETP.NE.AND P1, PT, R2, 0x25, PT ;  /* 0x000000250200780c */ /* 0x000fc80003f25270 */
[----:B0-----:R-:W-:Y:S02]  /*7fa0*/  SEL R4, RZ, 0x1, P1 ;  /* 0x00000001ff047807 */ /* 0x001fe40000800000 */
[----:B------:R-:W-:Y:S02]  /*7fb0*/  SEL R3, R2, RZ, P1 ;  /* 0x000000ff02037207 */ /* 0x000fe40000800000 */
[----:B------:R-:W-:Y:S01]  /*7fc0*/  LOP3.LUT R4, R11, R4, RZ, 0x3c, !PT ;  /* 0x000000040b047212 */ /* 0x000fe200078e3cff */
[----:B-1----:R-:W-:Y:S06]  /*7fd0*/  @!P0 BRA `(.L_x_163) ;  /* 0x0000000c00608947 */ /* 0x002fec0003800000 */
.L_x_207:
[----:B------:R-:W-:Y:S01]  /*7fe0*/  IMAD R3, R3, 0x8, R0 ;  /* 0x0000000803037824 */ /* 0x000fe200078e0200 */
[----:B------:R-:W-:-:S07]  /*7ff0*/  SHF.L.U32 R0, R4, 0x1f, RZ ;  /* 0x0000001f04007819 */ /* 0x000fce00000006ff */
.L_x_164:
[----:B-1----:R1:W2:Y:S02]  /*8000*/  SYNCS.PHASECHK.TRANS64.TRYWAIT P0, [R3+URZ], R0 ;  /* 0x00000000030075a7 */ /* 0x0022a4000800017f */
[----:B--2---:R-:W-:Y:S05]  /*8010*/  @!P0 NANOSLEEP.SYNCS 0x989680 ;  /* 0x009896800000895d */ /* 0x004fea0003900000 */
[----:B------:R-:W2:Y:S02]  /*8020*/  @!P0 SYNCS.PHASECHK.TRANS64 P0, [R3+URZ], R0 ;  /* 0x00000000030085a7 */ /* 0x000ea4000800007f */
[----:B--2---:R-:W-:Y:S05]  /*8030*/  @!P0 BRA `(.L_x_164) ;  /* 0xfffffffc00f08947 */ /* 0x004fea000383ffff */
.L_x_126:
[----:B------:R-:W-:Y:S05]  /*8040*/  BSYNC B0 ;  /* 0x0000000000007941 */ /* 0x000fea0003800000 */
.L_x_125:
[----:B------:R-:W-:Y:S05]  /*8050*/  EXIT ;  /* 0x000000000000794d */ /* 0x000fea0003800000 */
.L_x_22:
[----:B-1----:R-:W-:-:S04]  /*8060*/  IMAD.U32 R9, RZ, RZ, UR6 ;  /* 0x00000006ff097e24 */ /* 0x002fc8000f8e00ff */
[----:B------:R1:W4:Y:S03]  /*8070*/  SYNCS.PHASECHK.TRANS64.TRYWAIT P1, [R9+URZ], R8 ;  /* 0x00000008090075a7 */ /* 0x000326000802017f */
[----:B----4-:R-:W-:Y:S05]  /*8080*/  @!P1 NANOSLEEP.SYNCS 0x989680 ;  /* 0x009896800000995d */ /* 0x010fea0003900000 */
[----:B------:R-:W4:Y:S02]  /*8090*/  @!P1 SYNCS.PHASECHK.TRANS64 P1, [R9+URZ], R8 ;  /* 0x00000008090095a7 */ /* 0x000f24000802007f */
[----:B----4-:R-:W-:Y:S05]  /*80a0*/  @!P1 BRA `(.L_x_22) ;  /* 0xfffffffc00ec9947 */ /* 0x010fea000383ffff */
[----:B------:R-:W-:Y:S05]  /*80b0*/  BRA `(.L_x_21) ;  /* 0xffffff9800407947 */ /* 0x000fea000383ffff */
.L_x_28:
[----:B-1----:R-:W-:-:S04]  /*80c0*/  IMAD.U32 R13, RZ, RZ, UR12 ;  /* 0x0000000cff0d7e24 */ /* 0x002fc8000f8e00ff */
[----:B------:R1:W4:Y:S03]  /*80d0*/  SYNCS.PHASECHK.TRANS64.TRYWAIT P1, [R13+URZ], R10 ;  /* 0x0000000a0d0075a7 */ /* 0x000326000802017f */
[----:B----4-:R-:W-:Y:S05]  /*80e0*/  @!P1 NANOSLEEP.SYNCS 0x989680 ;  /* 0x009896800000995d */ /* 0x010fea0003900000 */
[----:B------:R-:W4:Y:S02]  /*80f0*/  @!P1 SYNCS.PHASECHK.TRANS64 P1, [R13+URZ], R10 ;  /* 0x0000000a0d0095a7 */ /* 0x000f24000802007f */
[----:B----4-:R-:W-:Y:S05]  /*8100*/  @!P1 BRA `(.L_x_28) ;  /* 0xfffffffc00ec9947 */ /* 0x010fea000383ffff */
[----:B------:R-:W-:Y:S05]  /*8110*/  BRA `(.L_x_27) ;  /* 0xffffff9c00b07947 */ /* 0x000fea000383ffff */
.L_x_113:
[----:B------:R-:W-:Y:S01]  /*8120*/  BSSY B1, `(.L_x_165) ;  /* 0x0000006000017945 */ /* 0x000fe20003800000 */
[----:B------:R-:W-:-:S07]  /*8130*/  IMAD.MOV.U32 R6, RZ, RZ, -0x1 ;  /* 0xffffffffff067424 */ /* 0x000fce00078e00ff */
[----:B------:R-:W-:Y:S05]  /*8140*/  WARPSYNC.COLLECTIVE R6, `(.L_x_166) ;  /* 0x00000000060c7348 */ /* 0x000fea0003c00000 */
[----:B------:R-:W-:Y:S02]  /*8150*/  ELECT P0, UR62, PT ;  /* 0x00000000003e782f */ /* 0x000fe40003800000 */
[----:B------:R-:W-:Y:S01]  /*8160*/  MOV R6, UR62 ;  /* 0x0000003e00067c02 */ /* 0x000fe20008000f00 */
[----:B------:R-:W-:Y:S10]  /*8170*/  ENDCOLLECTIVE ;  /* 0x000000000000791b */ /* 0x000ff40003800000 */
.L_x_166:
[----:B------:R-:W-:Y:S05]  /*8180*/  BSYNC B1 ;  /* 0x0000000000017941 */ /* 0x000fea0003800000 */
.L_x_165:
[----:B------:R-:W-:Y:S05]  /*8190*/  BRA `(.L_x_167) ;  /* 0xffffffdc00907947 */ /* 0x000fea000383ffff */
.L_x_116:
[----:B-1----:R1:W2:Y:S02]  /*81a0*/  SYNCS.PHASECHK.TRANS64.TRYWAIT P0, [R20+URZ+0x128], R9 ;  /* 0x00012809140075a7 */ /* 0x0022a4000800017f */
[----:B--2---:R-:W-:Y:S05]  /*81b0*/  @!P0 NANOSLEEP.SYNCS 0x989680 ;  /* 0x009896800000895d */ /* 0x004fea0003900000 */
[----:B------:R-:W2:Y:S02]  /*81c0*/  @!P0 SYNCS.PHASECHK.TRANS64 P0, [R20+URZ+0x128], R9 ;  /* 0x00012809140085a7 */ /* 0x000ea4000800007f */
[----:B--2---:R-:W-:Y:S05]  /*81d0*/  @!P0 BRA `(.L_x_116) ;  /* 0xfffffffc00f08947 */ /* 0x004fea000383ffff */
[----:B------:R-:W-:Y:S05]  /*81e0*/  BRA `(.L_x_168) ;  /* 0xffffffdc00d07947 */ /* 0x000fea000383ffff */
.L_x_124:
[----:B------:R-:W-:Y:S01]  /*81f0*/  BSSY B0, `(.L_x_169) ;  /* 0x0000006000007945 */ /* 0x000fe20003800000 */
[----:B------:R-:W-:-:S07]  /*8200*/  IMAD.MOV.U32 R6, RZ, RZ, -0x1 ;  /* 0xffffffffff067424 */ /* 0x000fce00078e00ff */
[----:B0-----:R-:W-:Y:S05]  /*8210*/  WARPSYNC.COLLECTIVE R6, `(.L_x_170) ;  /* 0x00000000060c7348 */ /* 0x001fea0003c00000 */
[----:B------:R-:W-:Y:S02]  /*8220*/  ELECT P0, UR62, PT ;  /* 0x00000000003e782f */ /* 0x000fe40003800000 */
[----:B------:R-:W-:Y:S01]  /*8230*/  MOV R6, UR62 ;  /* 0x0000003e00067c02 */ /* 0x000fe20008000f00 */
[----:B0-----:R-:W-:Y:S10]  /*8240*/  ENDCOLLECTIVE ;  /* 0x000000000000791b */ /* 0x001ff40003800000 */
.L_x_170:
[----:B------:R-:W-:Y:S05]  /*8250*/  BSYNC B0 ;  /* 0x0000000000007941 */ /* 0x000fea0003800000 */
.L_x_169:
[----:B------:R-:W-:Y:S05]  /*8260*/  BRA `(.L_x_171) ;  /* 0xffffffe800247947 */ /* 0x000fea000383ffff */
.L_x_128:
[----:B0-----:R0:W1:Y:S02]  /*8270*/  SYNCS.PHASECHK.TRANS64.TRYWAIT P0, [R7+URZ], R4 ;  /* 0x00000004070075a7 */ /* 0x001064000800017f */
[----:B-1----:R-:W-:Y:S05]  /*8280*/  @!P0 NANOSLEEP.SYNCS 0x989680 ;  /* 0x009896800000895d */ /* 0x002fea0003900000 */
[----:B------:R-:W1:Y:S02]  /*8290*/  @!P0 SYNCS.PHASECHK.TRANS64 P0, [R7+URZ], R4 ;  /* 0x00000004070085a7 */ /* 0x000e64000800007f */
[----:B-1----:R-:W-:Y:S05]  /*82a0*/  @!P0 BRA `(.L_x_128) ;  /* 0xfffffffc00f08947 */ /* 0x002fea000383ffff */
[----:B------:R-:W-:Y:S05]  /*82b0*/  BRA `(.L_x_172) ;  /* 0xffffffe800647947 */ /* 0x000fea000383ffff */
.L_x_129:
[----:B0-----:R0:W1:Y:S02]  /*82c0*/  SYNCS.PHASECHK.TRANS64.TRYWAIT P0, [R8+URZ], R5 ;  /* 0x00000005080075a7 */ /* 0x001064000800017f */
[----:B-1----:R-:W-:Y:S05]  /*82d0*/  @!P0 NANOSLEEP.SYNCS 0x989680 ;  /* 0x009896800000895d */ /* 0x002fea0003900000 */
[----:B------:R-:W1:Y:S02]  /*82e0*/  @!P0 SYNCS.PHASECHK.TRANS64 P0, [R8+URZ], R5 ;  /* 0x00000005080085a7 */ /* 0x000e64000800007f */
[----:B-1----:R-:W-:Y:S05]  /*82f0*/  @!P0 BRA `(.L_x_129) ;  /* 0xfffffffc00f08947 */ /* 0x002fea000383ffff */
[----:B------:R-:W-:Y:S05]  /*8300*/  BRA `(.L_x_173) ;  /* 0xffffffe800747947 */ /* 0x000fea000383ffff */
.L_x_130:
[----:B0-----:R0:W1:Y:S02]  /*8310*/  SYNCS.PHASECHK.TRANS64.TRYWAIT P0, [R9+URZ], R4 ;  /* 0x00000004090075a7 */ /* 0x001064000800017f */
[----:B-1----:R-:W-:Y:S05]  /*8320*/  @!P0 NANOSLEEP.SYNCS 0x989680 ;  /* 0x009896800000895d */ /* 0x002fea0003900000 */
[----:B------:R-:W1:Y:S02]  /*8330*/  @!P0 SYNCS.PHASECHK.TRANS64 P0, [R9+URZ], R4 ;  /* 0x00000004090085a7 */ /* 0x000e64000800007f */
[----:B-1----:R-:W-:Y:S05]  /*8340*/  @!P0 BRA `(.L_x_130) ;  /* 0xfffffffc00f08947 */ /* 0x002fea000383ffff */
[----:B------:R-:W-:Y:S05]  /*8350*/  BRA `(.L_x_174) ;  /* 0xffffffe800847947 */ /* 0x000fea000383ffff */
.L_x_131:
[----:B0-----:R0:W1:Y:S02]  /*8360*/  SYNCS.PHASECHK.TRANS64.TRYWAIT P0, [R8+URZ], R5 ;  /* 0x00000005080075a7 */ /* 0x001064000800017f */
[----:B-1----:R-:W-:Y:S05]  /*8370*/  @!P0 NANOSLEEP.SYNCS 0x989680 ;  /* 0x009896800000895d */ /* 0x002fea0003900000 */
[----:B------:R-:W1:Y:S02]  /*8380*/  @!P0 SYNCS.PHASECHK.TRANS64 P0, [R8+URZ], R5 ;  /* 0x00000005080085a7 */ /* 0x000e64000800007f */
[----:B-1----:R-:W-:Y:S05]  /*8390*/  @!P0 BRA `(.L_x_131) ;  /* 0xfffffffc00f08947 */ /* 0x002fea000383ffff */
[----:B------:R-:W-:Y:S05]  /*83a0*/  BRA `(.L_x_175) ;  /* 0xffffffe800947947 */ /* 0x000fea000383ffff */
.L_x_132:
[----:B0-----:R0:W1:Y:S02]  /*83b0*/  SYNCS.PHASECHK.TRANS64.TRYWAIT P0, [R9+URZ], R4 ;  /* 0x00000004090075a7 */ /* 0x001064000800017f */
[----:B-1----:R-:W-:Y:S05]  /*83c0*/  @!P0 NANOSLEEP.SYNCS 0x989680 ;  /* 0x009896800000895d */ /* 0x002fea0003900000 */
[----:B------:R-:W1:Y:S02]  /*83d0*/  @!P0 SYNCS.PHASECHK.TRANS64 P0, [R9+URZ], R4 ;  /* 0x00000004090085a7 */ /* 0x000e64000800007f */
[----:B-1----:R-:W-:Y:S05]  /*83e0*/  @!P0 BRA `(.L_x_132) ;  /* 0xfffffffc00f08947 */ /* 0x002fea000383ffff */
[----:B------:R-:W-:Y:S05]  /*83f0*/  BRA `(.L_x_176) ;  /* 0xffffffe800a47947 */ /* 0x000fea000383ffff */
.L_x_133:
[----:B0-----:R0:W1:Y:S02]  /*8400*/  SYNCS.PHASECHK.TRANS64.TRYWAIT P0, [R8+URZ], R5 ;  /* 0x00000005080075a7 */ /* 0x001064000800017f */
[----:B-1----:R-:W-:Y:S05]  /*8410*/  @!P0 NANOSLEEP.SYNCS 0x989680 ;  /* 0x009896800000895d */ /* 0x002fea0003900000 */
[----:B------:R-:W1:Y:S02]  /*8420*/  @!P0 SYNCS.PHASECHK.TRANS64 P0, [R8+URZ], R5 ;  /* 0x00000005080085a7 */ /* 0x000e64000800007f */
[----:B-1----:R-:W-:Y:S05]  /*8430*/  @!P0 BRA `(.L_x_133) ;  /* 0xfffffffc00f08947 */ /* 0x002fea000383ffff */
[----:B------:R-:W-:Y:S05]  /*8440*/  BRA `(.L_x_177) ;  /* 0xffffffe800b47947 */ /* 0x000fea000383ffff */
.L_x_134:
[----:B0-----:R0:W1:Y:S02]  /*8450*/  SYNCS.PHASECHK.TRANS64.TRYWAIT P0, [R9+URZ], R4 ;  /* 0x00000004090075a7 */ /* 0x001064000800017f */
[----:B-1----:R-:W-:Y:S05]  /*8460*/  @!P0 NANOSLEEP.SYNCS 0x989680 ;  /* 0x009896800000895d */ /* 0x002fea0003900000 */
[----:B------:R-:W1:Y:S02]  /*8470*/  @!P0 SYNCS.PHASECHK.TRANS64 P0, [R9+URZ], R4 ;  /* 0x00000004090085a7 */ /* 0x000e64000800007f */
[----:B-1----:R-:W-:Y:S05]  /*8480*/  @!P0 BRA `(.L_x_134) ;  /* 0xfffffffc00f08947 */ /* 0x002fea000383ffff */
[----:B------:R-:W-:Y:S05]  /*8490*/  BRA `(.L_x_178) ;  /* 0xffffffe800c47947 */ /* 0x000fea000383ffff */
.L_x_135:
[----:B0-----:R0:W1:Y:S02]  /*84a0*/  SYNCS.PHASECHK.TRANS64.TRYWAIT P0, [R8+URZ], R5 ;  /* 0x00000005080075a7 */ /* 0x001064000800017f */
[----:B-1----:R-:W-:Y:S05]  /*84b0*/  @!P0 NANOSLEEP.SYNCS 0x989680 ;  /* 0x009896800000895d */ /* 0x002fea0003900000 */
[----:B------:R-:W1:Y:S02]  /*84c0*/  @!P0 SYNCS.PHASECHK.TRANS64 P0, [R8+URZ], R5 ;  /* 0x00000005080085a7 */ /* 0x000e64000800007f */
[----:B-1----:R-:W-:Y:S05]  /*84d0*/  @!P0 BRA `(.L_x_135) ;  /* 0xfffffffc00f08947 */ /* 0x002fea000383ffff */
[----:B------:R-:W-:Y:S05]  /*84e0*/  BRA `(.L_x_179) ;  /* 0xffffffe800d47947 */ /* 0x000fea000383ffff */
.L_x_136:
[----:B0-----:R0:W1:Y:S02]  /*84f0*/  SYNCS.PHASECHK.TRANS64.TRYWAIT P0, [R9+URZ], R4 ;  /* 0x00000004090075a7 */ /* 0x001064000800017f */
[----:B-1----:R-:W-:Y:S05]  /*8500*/  @!P0 NANOSLEEP.SYNCS 0x989680 ;  /* 0x009896800000895d */ /* 0x002fea0003900000 */
[----:B------:R-:W1:Y:S02]  /*8510*/  @!P0 SYNCS.PHASECHK.TRANS64 P0, [R9+URZ], R4 ;  /* 0x00000004090085a7 */ /* 0x000e64000800007f */
[----:B-1----:R-:W-:Y:S05]  /*8520*/  @!P0 BRA `(.L_x_136) ;  /* 0xfffffffc00f08947 */ /* 0x002fea000383ffff */
[----:B------:R-:W-:Y:S05]  /*8530*/  BRA `(.L_x_180) ;  /* 0xffffffe800e47947 */ /* 0x000fea000383ffff */
.L_x_137:
[----:B0-----:R0:W1:Y:S02]  /*8540*/  SYNCS.PHASECHK.TRANS64.TRYWAIT P0, [R8+URZ], R5 ;  /* 0x00000005080075a7 */ /* 0x001064000800017f */
[----:B-1----:R-:W-:Y:S05]  /*8550*/  @!P0 NANOSLEEP.SYNCS 0x989680 ;  /* 0x009896800000895d */ /* 0x002fea0003900000 */
[----:B------:R-:W1:Y:S02]  /*8560*/  @!P0 SYNCS.PHASECHK.TRANS64 P0, [R8+URZ], R5 ;  /* 0x00000005080085a7 */ /* 0x000e64000800007f */
[----:B-1----:R-:W-:Y:S05]  /*8570*/  @!P0 BRA `(.L_x_137) ;  /* 0xfffffffc00f08947 */ /* 0x002fea000383ffff */
[----:B------:R-:W-:Y:S05]  /*8580*/  BRA `(.L_x_181) ;  /* 0xffffffe800f47947 */ /* 0x000fea000383ffff */
.L_x_138:
[----:B0-----:R0:W1:Y:S02]  /*8590*/  SYNCS.PHASECHK.TRANS64.TRYWAIT P0, [R9+URZ], R4 ;  /* 0x00000004090075a7 */ /* 0x001064000800017f */
[----:B-1----:R-:W-:Y:S05]  /*85a0*/  @!P0 NANOSLEEP.SYNCS 0x989680 ;  /* 0x009896800000895d */ /* 0x002fea0003900000 */
[----:B------:R-:W1:Y:S02]  /*85b0*/  @!P0 SYNCS.PHASECHK.TRANS64 P0, [R9+URZ], R4 ;  /* 0x00000004090085a7 */ /* 0x000e64000800007f */
[----:B-1----:R-:W-:Y:S05]  /*85c0*/  @!P0 BRA `(.L_x_138) ;  /* 0xfffffffc00f08947 */ /* 0x002fea000383ffff */
[----:B------:R-:W-:Y:S05]  /*85d0*/  BRA `(.L_x_182) ;  /* 0xffffffec00047947 */ /* 0x000fea000383ffff */
.L_x_139:
[----:B0-----:R0:W1:Y:S02]  /*85e0*/  SYNCS.PHASECHK.TRANS64.TRYWAIT P0, [R8+URZ], R5 ;  /* 0x00000005080075a7 */ /* 0x001064000800017f */
[----:B-1----:R-:W-:Y:S05]  /*85f0*/  @!P0 NANOSLEEP.SYNCS 0x989680 ;  /* 0x009896800000895d */ /* 0x002fea0003900000 */
[----:B------:R-:W1:Y:S02]  /*8600*/  @!P0 SYNCS.PHASECHK.TRANS64 P0, [R8+URZ], R5 ;  /* 0x00000005080085a7 */ /* 0x000e64000800007f */
[----:B-1----:R-:W-:Y:S05]  /*8610*/  @!P0 BRA `(.L_x_139) ;  /* 0xfffffffc00f08947 */ /* 0x002fea000383ffff */
[----:B------:R-:W-:Y:S05]  /*8620*/  BRA `(.L_x_183) ;  /* 0xffffffec00147947 */ /* 0x000fea000383ffff */
.L_x_140:
[----:B0-----:R0:W1:Y:S02]  /*8630*/  SYNCS.PHASECHK.TRANS64.TRYWAIT P0, [R9+URZ], R4 ;  /* 0x00000004090075a7 */ /* 0x001064000800017f */
[----:B-1----:R-:W-:Y:S05]  /*8640*/  @!P0 NANOSLEEP.SYNCS 0x989680 ;  /* 0x009896800000895d */ /* 0x002fea0003900000 */
[----:B------:R-:W1:Y:S02]  /*8650*/  @!P0 SYNCS.PHASECHK.TRANS64 P0, [R9+URZ], R4 ;  /* 0x00000004090085a7 */ /* 0x000e64000800007f */
[----:B-1----:R-:W-:Y:S05]  /*8660*/  @!P0 BRA `(.L_x_140) ;  /* 0xfffffffc00f08947 */ /* 0x002fea000383ffff */
[----:B------:R-:W-:Y:S05]  /*8670*/  BRA `(.L_x_184) ;  /* 0xffffffec00247947 */ /* 0x000fea000383ffff */
.L_x_141:
[----:B0-----:R0:W1:Y:S02]  /*8680*/  SYNCS.PHASECHK.TRANS64.TRYWAIT P0, [R8+URZ], R5 ;  /* 0x00000005080075a7 */ /* 0x001064000800017f */
[----:B-1----:R-:W-:Y:S05]  /*8690*/  @!P0 NANOSLEEP.SYNCS 0x989680 ;  /* 0x009896800000895d */ /* 0x002fea0003900000 */
[----:B------:R-:W1:Y:S02]  /*86a0*/  @!P0 SYNCS.PHASECHK.TRANS64 P0, [R8+URZ], R5 ;  /* 0x00000005080085a7 */ /* 0x000e64000800007f */
[----:B-1----:R-:W-:Y:S05]  /*86b0*/  @!P0 BRA `(.L_x_141) ;  /* 0xfffffffc00f08947 */ /* 0x002fea000383ffff */
[----:B------:R-:W-:Y:S05]  /*86c0*/  BRA `(.L_x_185) ;  /* 0xffffffec00347947 */ /* 0x000fea000383ffff */
.L_x_142:
[----:B0-----:R0:W1:Y:S02]  /*86d0*/  SYNCS.PHASECHK.TRANS64.TRYWAIT P0, [R9+URZ], R4 ;  /* 0x00000004090075a7 */ /* 0x001064000800017f */
[----:B-1----:R-:W-:Y:S05]  /*86e0*/  @!P0 NANOSLEEP.SYNCS 0x989680 ;  /* 0x009896800000895d */ /* 0x002fea0003900000 */
[----:B------:R-:W1:Y:S02]  /*86f0*/  @!P0 SYNCS.PHASECHK.TRANS64 P0, [R9+URZ], R4 ;  /* 0x00000004090085a7 */ /* 0x000e64000800007f */
[----:B-1----:R-:W-:Y:S05]  /*8700*/  @!P0 BRA `(.L_x_142) ;  /* 0xfffffffc00f08947 */ /* 0x002fea000383ffff */
[----:B------:R-:W-:Y:S05]  /*8710*/  BRA `(.L_x_186) ;  /* 0xffffffec00447947 */ /* 0x000fea000383ffff */
.L_x_143:
[----:B0-----:R0:W1:Y:S02]  /*8720*/  SYNCS.PHASECHK.TRANS64.TRYWAIT P0, [R8+URZ], R5 ;  /* 0x00000005080075a7 */ /* 0x001064000800017f */
[----:B-1----:R-:W-:Y:S05]  /*8730*/  @!P0 NANOSLEEP.SYNCS 0x989680 ;  /* 0x009896800000895d */ /* 0x002fea0003900000 */
[----:B------:R-:W1:Y:S02]  /*8740*/  @!P0 SYNCS.PHASECHK.TRANS64 P0, [R8+URZ], R5 ;  /* 0x00000005080085a7 */ /* 0x000e64000800007f */
[----:B-1----:R-:W-:Y:S05]  /*8750*/  @!P0 BRA `(.L_x_143) ;  /* 0xfffffffc00f08947 */ /* 0x002fea000383ffff */
[----:B------:R-:W-:Y:S05]  /*8760*/  BRA `(.L_x_187) ;  /* 0xffffffec00547947 */ /* 0x000fea000383ffff */
.L_x_144:
[----:B0-----:R0:W1:Y:S02]  /*8770*/  SYNCS.PHASECHK.TRANS64.TRYWAIT P0, [R9+URZ], R4 ;  /* 0x00000004090075a7 */ /* 0x001064000800017f */
[----:B-1----:R-:W-:Y:S05]  /*8780*/  @!P0 NANOSLEEP.SYNCS 0x989680 ;  /* 0x009896800000895d */ /* 0x002fea0003900000 */
[----:B------:R-:W1:Y:S02]  /*8790*/  @!P0 SYNCS.PHASECHK.TRANS64 P0, [R9+URZ], R4 ;  /* 0x00000004090085a7 */ /* 0x000e64000800007f */
[----:B-1----:R-:W-:Y:S05]  /*87a0*/  @!P0 BRA `(.L_x_144) ;  /* 0xfffffffc00f08947 */ /* 0x002fea000383ffff */
[----:B------:R-:W-:Y:S05]  /*87b0*/  BRA `(.L_x_188) ;  /* 0xffffffec00647947 */ /* 0x000fea000383ffff */
.L_x_145:
[----:B0-----:R0:W1:Y:S02]  /*87c0*/  SYNCS.PHASECHK.TRANS64.TRYWAIT P0, [R8+URZ], R5 ;  /* 0x00000005080075a7 */ /* 0x001064000800017f */
[----:B-1----:R-:W-:Y:S05]  /*87d0*/  @!P0 NANOSLEEP.SYNCS 0x989680 ;  /* 0x009896800000895d */ /* 0x002fea0003900000 */
[----:B------:R-:W1:Y:S02]  /*87e0*/  @!P0 SYNCS.PHASECHK.TRANS64 P0, [R8+URZ], R5 ;  /* 0x00000005080085a7 */ /* 0x000e64000800007f */
[----:B-1----:R-:W-:Y:S05]  /*87f0*/  @!P0 BRA `(.L_x_145) ;  /* 0xfffffffc00f08947 */ /* 0x002fea000383ffff */
[----:B------:R-:W-:Y:S05]  /*8800*/  BRA `(.L_x_189) ;  /* 0xffffffec00747947 */ /* 0x000fea000383ffff */
.L_x_146:
[----:B0-----:R0:W1:Y:S02]  /*8810*/  SYNCS.PHASECHK.TRANS64.TRYWAIT P0, [R9+URZ], R4 ;  /* 0x00000004090075a7 */ /* 0x001064000800017f */
[----:B-1----:R-:W-:Y:S05]  /*8820*/  @!P0 NANOSLEEP.SYNCS 0x989680 ;  /* 0x009896800000895d */ /* 0x002fea0003900000 */
[----:B------:R-:W1:Y:S02]  /*8830*/  @!P0 SYNCS.PHASECHK.TRANS64 P0, [R9+URZ], R4 ;  /* 0x00000004090085a7 */ /* 0x000e64000800007f */
[----:B-1----:R-:W-:Y:S05]  /*8840*/  @!P0 BRA `(.L_x_146) ;  /* 0xfffffffc00f08947 */ /* 0x002fea000383ffff */
[----:B------:R-:W-:Y:S05]  /*8850*/  BRA `(.L_x_190) ;  /* 0xffffffec00847947 */ /* 0x000fea000383ffff */
.L_x_147:
[----:B0-----:R0:W1:Y:S02]  /*8860*/  SYNCS.PHASECHK.TRANS64.TRYWAIT P0, [R8+URZ], R5 ;  /* 0x00000005080075a7 */ /* 0x001064000800017f */
[----:B-1----:R-:W-:Y:S05]  /*8870*/  @!P0 NANOSLEEP.SYNCS 0x989680 ;  /* 0x009896800000895d */ /* 0x002fea0003900000 */
[----:B------:R-:W1:Y:S02]  /*8880*/  @!P0 SYNCS.PHASECHK.TRANS64 P0, [R8+URZ], R5 ;  /* 0x00000005080085a7 */ /* 0x000e64000800007f */
[----:B-1----:R-:W-:Y:S05]  /*8890*/  @!P0 BRA `(.L_x_147) ;  /* 0xfffffffc00f08947 */ /* 0x002fea000383ffff */
[----:B------:R-:W-:Y:S05]  /*88a0*/  BRA `(.L_x_191) ;  /* 0xffffffec00947947 */ /* 0x000fea000383ffff */
.L_x_148:
[----:B0-----:R0:W1:Y:S02]  /*88b0*/  SYNCS.PHASECHK.TRANS64.TRYWAIT P0, [R9+URZ], R4 ;  /* 0x00000004090075a7 */ /* 0x001064000800017f */
[----:B-1----:R-:W-:Y:S05]  /*88c0*/  @!P0 NANOSLEEP.SYNCS 0x989680 ;  /* 0x009896800000895d */ /* 0x002fea0003900000 */
[----:B------:R-:W1:Y:S02]  /*88d0*/  @!P0 SYNCS.PHASECHK.TRANS64 P0, [R9+URZ], R4 ;  /* 0x00000004090085a7 */ /* 0x000e64000800007f */
[----:B-1----:R-:W-:Y:S05]  /*88e0*/  @!P0 BRA `(.L_x_148) ;  /* 0xfffffffc00f08947 */ /* 0x002fea000383ffff */
[----:B------:R-:W-:Y:S05]  /*88f0*/  BRA `(.L_x_192) ;  /* 0xffffffec00a47947 */ /* 0x000fea000383ffff */
.L_x_149:
[----:B0-----:R0:W1:Y:S02]  /*8900*/  SYNCS.PHASECHK.TRANS64.TRYWAIT P0, [R8+URZ], R5 ;  /* 0x00000005080075a7 */ /* 0x001064000800017f */
[----:B-1----:R-:W-:Y:S05]  /*8910*/  @!P0 NANOSLEEP.SYNCS 0x989680 ;  /* 0x009896800000895d */ /* 0x002fea0003900000 */
[----:B------:R-:W1:Y:S02]  /*8920*/  @!P0 SYNCS.PHASECHK.TRANS64 P0, [R8+URZ], R5 ;  /* 0x00000005080085a7 */ /* 0x000e64000800007f */
[----:B-1----:R-:W-:Y:S05]  /*8930*/  @!P0 BRA `(.L_x_149) ;  /* 0xfffffffc00f08947 */ /* 0x002fea000383ffff */
[----:B------:R-:W-:Y:S05]  /*8940*/  BRA `(.L_x_193) ;  /* 0xffffffec00b47947 */ /* 0x000fea000383ffff */
.L_x_150:
[----:B0-----:R0:W1:Y:S02]  /*8950*/  SYNCS.PHASECHK.TRANS64.TRYWAIT P0, [R9+URZ], R4 ;  /* 0x00000004090075a7 */ /* 0x001064000800017f */
[----:B-1----:R-:W-:Y:S05]  /*8960*/  @!P0 NANOSLEEP.SYNCS 0x989680 ;  /* 0x009896800000895d */ /* 0x002fea0003900000 */
[----:B------:R-:W1:Y:S02]  /*8970*/  @!P0 SYNCS.PHASECHK.TRANS64 P0, [R9+URZ], R4 ;  /* 0x00000004090085a7 */ /* 0x000e64000800007f */
[----:B-1----:R-:W-:Y:S05]  /*8980*/  @!P0 BRA `(.L_x_150) ;  /* 0xfffffffc00f08947 */ /* 0x002fea000383ffff */
[----:B------:R-:W-:Y:S05]  /*8990*/  BRA `(.L_x_194) ;  /* 0xffffffec00c47947 */ /* 0x000fea000383ffff */
.L_x_151:
[----:B0-----:R0:W1:Y:S02]  /*89a0*/  SYNCS.PHASECHK.TRANS64.TRYWAIT P0, [R8+URZ], R5 ;  /* 0x00000005080075a7 */ /* 0x001064000800017f */
[----:B-1----:R-:W-:Y:S05]  /*89b0*/  @!P0 NANOSLEEP.SYNCS 0x989680 ;  /* 0x009896800000895d */ /* 0x002fea0003900000 */
[----:B------:R-:W1:Y:S02]  /*89c0*/  @!P0 SYNCS.PHASECHK.TRANS64 P0, [R8+URZ], R5 ;  /* 0x00000005080085a7 */ /* 0x000e64000800007f */
[----:B-1----:R-:W-:Y:S05]  /*89d0*/  @!P0 BRA `(.L_x_151) ;  /* 0xfffffffc00f08947 */ /* 0x002fea000383ffff */
[----:B------:R-:W-:Y:S05]  /*89e0*/  BRA `(.L_x_195) ;  /* 0xffffffec00d47947 */ /* 0x000fea000383ffff */
.L_x_152:
[----:B0-----:R0:W1:Y:S02]  /*89f0*/  SYNCS.PHASECHK.TRANS64.TRYWAIT P0, [R9+URZ], R4 ;  /* 0x00000004090075a7 */ /* 0x001064000800017f */
[----:B-1----:R-:W-:Y:S05]  /*8a00*/  @!P0 NANOSLEEP.SYNCS 0x989680 ;  /* 0x009896800000895d */ /* 0x002fea0003900000 */
[----:B------:R-:W1:Y:S02]  /*8a10*/  @!P0 SYNCS.PHASECHK.TRANS64 P0, [R9+URZ], R4 ;  /* 0x00000004090085a7 */ /* 0x000e64000800007f */
[----:B-1----:R-:W-:Y:S05]  /*8a20*/  @!P0 BRA `(.L_x_152) ;  /* 0xfffffffc00f08947 */ /* 0x002fea000383ffff */
[----:B------:R-:W-:Y:S05]  /*8a30*/  BRA `(.L_x_196) ;  /* 0xffffffec00e47947 */ /* 0x000fea000383ffff */
.L_x_153:
[----:B0-----:R0:W1:Y:S02]  /*8a40*/  SYNCS.PHASECHK.TRANS64.TRYWAIT P0, [R8+URZ], R5 ;  /* 0x00000005080075a7 */ /* 0x001064000800017f */
[----:B-1----:R-:W-:Y:S05]  /*8a50*/  @!P0 NANOSLEEP.SYNCS 0x989680 ;  /* 0x009896800000895d */ /* 0x002fea0003900000 */
[----:B------:R-:W1:Y:S02]  /*8a60*/  @!P0 SYNCS.PHASECHK.TRANS64 P0, [R8+URZ], R5 ;  /* 0x00000005080085a7 */ /* 0x000e64000800007f */
[----:B-1----:R-:W-:Y:S05]  /*8a70*/  @!P0 BRA `(.L_x_153) ;  /* 0xfffffffc00f08947 */ /* 0x002fea000383ffff */
[----:B------:R-:W-:Y:S05]  /*8a80*/  BRA `(.L_x_197) ;  /* 0xffffffec00f47947 */ /* 0x000fea000383ffff */
.L_x_154:
[----:B0-----:R0:W1:Y:S02]  /*8a90*/  SYNCS.PHASECHK.TRANS64.TRYWAIT P0, [R9+URZ], R4 ;  /* 0x00000004090075a7 */ /* 0x001064000800017f */
[----:B-1----:R-:W-:Y:S05]  /*8aa0*/  @!P0 NANOSLEEP.SYNCS 0x989680 ;  /* 0x009896800000895d */ /* 0x002fea0003900000 */
[----:B------:R-:W1:Y:S02]  /*8ab0*/  @!P0 SYNCS.PHASECHK.TRANS64 P0, [R9+URZ], R4 ;  /* 0x00000004090085a7 */ /* 0x000e64000800007f */
[----:B-1----:R-:W-:Y:S05]  /*8ac0*/  @!P0 BRA `(.L_x_154) ;  /* 0xfffffffc00f08947 */ /* 0x002fea000383ffff */
[----:B------:R-:W-:Y:S05]  /*8ad0*/  BRA `(.L_x_198) ;  /* 0xfffffff000047947 */ /* 0x000fea000383ffff */
.L_x_155:
[----:B0-----:R0:W1:Y:S02]  /*8ae0*/  SYNCS.PHASECHK.TRANS64.TRYWAIT P0, [R8+URZ], R5 ;  /* 0x00000005080075a7 */ /* 0x001064000800017f */
[----:B-1----:R-:W-:Y:S05]  /*8af0*/  @!P0 NANOSLEEP.SYNCS 0x989680 ;  /* 0x009896800000895d */ /* 0x002fea0003900000 */
[----:B------:R-:W1:Y:S02]  /*8b00*/  @!P0 SYNCS.PHASECHK.TRANS64 P0, [R8+URZ], R5 ;  /* 0x00000005080085a7 */ /* 0x000e64000800007f */
[----:B-1----:R-:W-:Y:S05]  /*8b10*/  @!P0 BRA `(.L_x_155) ;  /* 0xfffffffc00f08947 */ /* 0x002fea000383ffff */
[----:B------:R-:W-:Y:S05]  /*8b20*/  BRA `(.L_x_199) ;  /* 0xfffffff000147947 */ /* 0x000fea000383ffff */
.L_x_156:
[----:B0-----:R0:W1:Y:S02]  /*8b30*/  SYNCS.PHASECHK.TRANS64.TRYWAIT P0, [R9+URZ], R4 ;  /* 0x00000004090075a7 */ /* 0x001064000800017f */
[----:B-1----:R-:W-:Y:S05]  /*8b40*/  @!P0 NANOSLEEP.SYNCS 0x989680 ;  /* 0x009896800000895d */ /* 0x002fea0003900000 */
[----:B------:R-:W1:Y:S02]  /*8b50*/  @!P0 SYNCS.PHASECHK.TRANS64 P0, [R9+URZ], R4 ;  /* 0x00000004090085a7 */ /* 0x000e64000800007f */
[----:B-1----:R-:W-:Y:S05]  /*8b60*/  @!P0 BRA `(.L_x_156) ;  /* 0xfffffffc00f08947 */ /* 0x002fea000383ffff */
[----:B------:R-:W-:Y:S05]  /*8b70*/  BRA `(.L_x_200) ;  /* 0xfffffff000247947 */ /* 0x000fea000383ffff */
.L_x_157:
[----:B0-----:R0:W1:Y:S02]  /*8b80*/  SYNCS.PHASECHK.TRANS64.TRYWAIT P0, [R8+URZ], R5 ;  /* 0x00000005080075a7 */ /* 0x001064000800017f */
[----:B-1----:R-:W-:Y:S05]  /*8b90*/  @!P0 NANOSLEEP.SYNCS 0x989680 ;  /* 0x009896800000895d */ /* 0x002fea0003900000 */
[----:B------:R-:W1:Y:S02]  /*8ba0*/  @!P0 SYNCS.PHASECHK.TRANS64 P0, [R8+URZ], R5 ;  /* 0x00000005080085a7 */ /* 0x000e64000800007f */
[----:B-1----:R-:W-:Y:S05]  /*8bb0*/  @!P0 BRA `(.L_x_157) ;  /* 0xfffffffc00f08947 */ /* 0x002fea000383ffff */
[----:B------:R-:W-:Y:S05]  /*8bc0*/  BRA `(.L_x_201) ;  /* 0xfffffff000347947 */ /* 0x000fea000383ffff */
.L_x_158:
[----:B0-----:R0:W1:Y:S02]  /*8bd0*/  SYNCS.PHASECHK.TRANS64.TRYWAIT P0, [R9+URZ], R4 ;  /* 0x00000004090075a7 */ /* 0x001064000800017f */
[----:B-1----:R-:W-:Y:S05]  /*8be0*/  @!P0 NANOSLEEP.SYNCS 0x989680 ;  /* 0x009896800000895d */ /* 0x002fea0003900000 */
[----:B------:R-:W1:Y:S02]  /*8bf0*/  @!P0 SYNCS.PHASECHK.TRANS64 P0, [R9+URZ], R4 ;  /* 0x00000004090085a7 */ /* 0x000e64000800007f */
[----:B-1----:R-:W-:Y:S05]  /*8c00*/  @!P0 BRA `(.L_x_158) ;  /* 0xfffffffc00f08947 */ /* 0x002fea000383ffff */
[----:B------:R-:W-:Y:S05]  /*8c10*/  BRA `(.L_x_202) ;  /* 0xfffffff000447947 */ /* 0x000fea000383ffff */
.L_x_159:
[----:B0-----:R0:W1:Y:S02]  /*8c20*/  SYNCS.PHASECHK.TRANS64.TRYWAIT P0, [R8+URZ], R5 ;  /* 0x00000005080075a7 */ /* 0x001064000800017f */
[----:B-1----:R-:W-:Y:S05]  /*8c30*/  @!P0 NANOSLEEP.SYNCS 0x989680 ;  /* 0x009896800000895d */ /* 0x002fea0003900000 */
[----:B------:R-:W1:Y:S02]  /*8c40*/  @!P0 SYNCS.PHASECHK.TRANS64 P0, [R8+URZ], R5 ;  /* 0x00000005080085a7 */ /* 0x000e64000800007f */
[----:B-1----:R-:W-:Y:S05]  /*8c50*/  @!P0 BRA `(.L_x_159) ;  /* 0xfffffffc00f08947 */ /* 0x002fea000383ffff */
[----:B------:R-:W-:Y:S05]  /*8c60*/  BRA `(.L_x_203) ;  /* 0xfffffff000547947 */ /* 0x000fea000383ffff */
.L_x_160:
[----:B0-----:R0:W1:Y:S02]  /*8c70*/  SYNCS.PHASECHK.TRANS64.TRYWAIT P0, [R9+URZ], R4 ;  /* 0x00000004090075a7 */ /* 0x001064000800017f */
[----:B-1----:R-:W-:Y:S05]  /*8c80*/  @!P0 NANOSLEEP.SYNCS 0x989680 ;  /* 0x009896800000895d */ /* 0x002fea0003900000 */
[----:B------:R-:W1:Y:S02]  /*8c90*/  @!P0 SYNCS.PHASECHK.TRANS64 P0, [R9+URZ], R4 ;  /* 0x00000004090085a7 */ /* 0x000e64000800007f */
[----:B-1----:R-:W-:Y:S05]  /*8ca0*/  @!P0 BRA `(.L_x_160) ;  /* 0xfffffffc00f08947 */ /* 0x002fea000383ffff */
[----:B------:R-:W-:Y:S05]  /*8cb0*/  BRA `(.L_x_204) ;  /* 0xfffffff000647947 */ /* 0x000fea000383ffff */
.L_x_161:
[----:B0-----:R0:W1:Y:S02]  /*8cc0*/  SYNCS.PHASECHK.TRANS64.TRYWAIT P0, [R8+URZ], R5 ;  /* 0x00000005080075a7 */ /* 0x001064000800017f */
[----:B-1----:R-:W-:Y:S05]  /*8cd0*/  @!P0 NANOSLEEP.SYNCS 0x989680 ;  /* 0x009896800000895d */ /* 0x002fea0003900000 */
[----:B------:R-:W1:Y:S02]  /*8ce0*/  @!P0 SYNCS.PHASECHK.TRANS64 P0, [R8+URZ], R5 ;  /* 0x00000005080085a7 */ /* 0x000e64000800007f */
[----:B-1----:R-:W-:Y:S05]  /*8cf0*/  @!P0 BRA `(.L_x_161) ;  /* 0xfffffffc00f08947 */ /* 0x002fea000383ffff */
[----:B------:R-:W-:Y:S05]  /*8d00*/  BRA `(.L_x_205) ;  /* 0xfffffff000747947 */ /* 0x000fea000383ffff */
.L_x_162:
[----:B0-----:R0:W1:Y:S02]  /*8d10*/  SYNCS.PHASECHK.TRANS64.TRYWAIT P0, [R9+URZ], R4 ;  /* 0x00000004090075a7 */ /* 0x001064000800017f */
[----:B-1----:R-:W-:Y:S05]  /*8d20*/  @!P0 NANOSLEEP.SYNCS 0x989680 ;  /* 0x009896800000895d */ /* 0x002fea0003900000 */
[----:B------:R-:W1:Y:S02]  /*8d30*/  @!P0 SYNCS.PHASECHK.TRANS64 P0, [R9+URZ], R4 ;  /* 0x00000004090085a7 */ /* 0x000e64000800007f */
[----:B-1----:R-:W-:Y:S05]  /*8d40*/  @!P0 BRA `(.L_x_162) ;  /* 0xfffffffc00f08947 */ /* 0x002fea000383ffff */
[----:B------:R-:W-:Y:S05]  /*8d50*/  BRA `(.L_x_206) ;  /* 0xfffffff000847947 */ /* 0x000fea000383ffff */
.L_x_163:
[----:B0-----:R0:W1:Y:S02]  /*8d60*/  SYNCS.PHASECHK.TRANS64.TRYWAIT P0, [R6+URZ], R5 ;  /* 0x00000005060075a7 */ /* 0x001064000800017f */
[----:B-1----:R-:W-:Y:S05]  /*8d70*/  @!P0 NANOSLEEP.SYNCS 0x989680 ;  /* 0x009896800000895d */ /* 0x002fea0003900000 */
[----:B------:R-:W1:Y:S02]  /*8d80*/  @!P0 SYNCS.PHASECHK.TRANS64 P0, [R6+URZ], R5 ;  /* 0x00000005060085a7 */ /* 0x000e64000800007f */
[----:B-1----:R-:W-:Y:S05]  /*8d90*/  @!P0 BRA `(.L_x_163) ;  /* 0xfffffffc00f08947 */ /* 0x002fea000383ffff */
[----:B------:R-:W-:Y:S05]  /*8da0*/  BRA `(.L_x_207) ;  /* 0xfffffff0008c7947 */ /* 0x000fea000383ffff */
.L_x_208:
[----:B------:R-:W-:-:S00]  /*8db0*/  BRA `(.L_x_208) ;  /* 0xfffffffc00fc7947 */ /* 0x000fc0000383ffff */
[----:B------:R-:W-:-:S00]  /*8dc0*/  NOP ;  /* 0x0000000000007918 */ /* 0x000fc00000000000 */
        /* <DEDUP_REMOVED lines=11> */
.L_x_209:


//--------------------- .nv.shared._ZN7cutlass13device_kernelINS_4gemm6kernel13GemmUniversalIN4cute5tupleIJiiiiEEENS1_10collective13CollectiveMmaINS1_37MainloopSm90TmaGmmaWarpSpecializedFP8ILi37ENS5_IJNS4_1CILi1EEENSA_ILi2EEESB_EEENS1_35KernelTmaWarpSpecializedCooperativeEEENS5_IJNSA_ILi128EEENSA_ILi64EEENSA_ILi32EEEEEENS_12float_e5m2_tENS5_IJlSB_lEEESK_SL_NS4_8TiledMMAINS4_8MMA_AtomIJNS4_4SM904GMMA30MMA_64x64x32_F32E5M2E5M2_SS_TNILNSP_7ScaleInE1ELSR_1EEEEEENS4_6LayoutINS5_IJSC_SB_SB_EEENS5_IJSB_NSA_ILi0EEESW_EEEEENS5_IJNS4_10UnderscoreESZ_SZ_EEEEENS4_23SM90_TMA_LOAD_MULTICASTENS4_14ComposedLayoutINS4_7SwizzleILi1ELi4ELi3EEENS4_18smem_ptr_flag_bitsILi8EEENSU_INS5_IJNSA_ILi8EEESI_EEENS5_IJSI_SB_EEEEEEEvNS4_8identityENS4_13SM90_TMA_LOADES1C_vS1D_EENS_8epilogue10collective6detail29Sm90TmaWarpSpecializedAdapterINS1H_15DefaultEpilogueISK_SL_SL_NS1G_6thread17LinearCombinationISK_Li1EffLNS1L_9ScaleType4KindE0ELNS_15FloatRoundStyleE2ESK_EENS1_15EpilogueDefaultEEEEEvvEEEEvNT_6ParamsE --------------------------
	.section	.nv.shared._ZN7cutlass13device_kernelINS_4gemm6kernel13GemmUniversalIN4cute5tupleIJiiiiEEENS1_10collective13CollectiveMmaINS1_37MainloopSm90TmaGmmaWarpSpecializedFP8ILi37ENS5_IJNS4_1CILi1EEENSA_ILi2EEESB_EEENS1_35KernelTmaWarpSpecializedCooperativeEEENS5_IJNSA_ILi128EEENSA_ILi64EEENSA_ILi32EEEEEENS_12float_e5m2_tENS5_IJlSB_lEEESK_SL_NS4_8TiledMMAINS4_8MMA_AtomIJNS4_4SM904GMMA30MMA_64x64x32_F32E5M2E5M2_SS_TNILNSP_7ScaleInE1ELSR_1EEEEEENS4_6LayoutINS5_IJSC_SB_SB_EEENS5_IJSB_NSA_ILi0EEESW_EEEEENS5_IJNS4_10UnderscoreESZ_SZ_EEEEENS4_23SM90_TMA_LOAD_MULTICASTENS4_14ComposedLayoutINS4_7SwizzleILi1ELi4ELi3EEENS4_18smem_ptr_flag_bitsILi8EEENSU_INS5_IJNSA_ILi8EEESI_EEENS5_IJSI_SB_EEEEEEEvNS4_8identityENS4_13SM90_TMA_LOADES1C_vS1D_EENS_8epilogue10collective6detail29Sm90TmaWarpSpecializedAdapterINS1H_15DefaultEpilogueISK_SL_SL_NS1G_6thread17LinearCombinationISK_Li1EffLNS1L_9ScaleType4KindE0ELNS_15FloatRoundStyleE2ESK_EENS1_15EpilogueDefaultEEEEEvvEEEEvNT_6ParamsE,"aw",@nobits
	.sectionflags	@""
	.align	16
	.zero		1024


//--------------------- .nv.shared.reserved.0     --------------------------
	.section	.nv.shared.reserved.0,"aw",@nobits
	.weak		__nv_reservedSMEM_offset_0_alias
	.size		__nv_reservedSMEM_offset_0_alias, 0, 0
	.other		__nv_reservedSMEM_offset_0_alias,@"STO_CUDA_RESERVED_SHARED STV_DEFAULT"
__nv_reservedSMEM_offset_0_alias:
	.zero		0


//--------------------- .nv.global                --------------------------
	.section	.nv.global,"aw",@nobits
.nv.global:
	.type		_ZN40_INTERNAL_d73ec9de_4_k_cu_7a4cd0b5_269664cute1_E,@object
	.size		_ZN40_INTERNAL_d73ec9de_4_k_cu_7a4cd0b5_269664cute1_E,(_ZN40_INTERNAL_d73ec9de_4_k_cu_7a4cd0b5_269664cuda3std3__45__cpo6cbeginE - _ZN40_INTERNAL_d73ec9de_4_k_cu_7a4cd0b5_269664cute1_E)
_ZN40_INTERNAL_d73ec9de_4_k_cu_7a4cd0b5_269664cute1_E:
	.zero		1
	.type		_ZN40_INTERNAL_d73ec9de_4_k_cu_7a4cd0b5_269664cuda3std3__45__cpo6cbeginE,@object
	.size		_ZN40_INTERNAL_d73ec9de_4_k_cu_7a4cd0b5_269664cuda3std3__45__cpo6cbeginE,(_ZN40_INTERNAL_d73ec9de_4_k_cu_7a4cd0b5_269664cuda3std3__48in_placeE - _ZN40_INTERNAL_d73ec9de_4_k_cu_7a4cd0b5_269664cuda3std3__45__cpo6cbeginE)
_ZN40_INTERNAL_d73ec9de_4_k_cu_7a4cd0b5_269664cuda3std3__45__cpo6cbeginE:
	.zero		1
	.type		_ZN40_INTERNAL_d73ec9de_4_k_cu_7a4cd0b5_269664cuda3std3__48in_placeE,@object
	.size		_ZN40_INTERNAL_d73ec9de_4_k_cu_7a4cd0b5_269664cuda3std3__48in_placeE,(_ZN40_INTERNAL_d73ec9de_4_k_cu_7a4cd0b5_269664cuda3std6ranges3__45__cpo9iter_moveE - _ZN40_INTERNAL_d73ec9de_4_k_cu_7a4cd0b5_269664cuda3std3__48in_placeE)
_ZN40_INTERNAL_d73ec9de_4_k_cu_7a4cd0b5_269664cuda3std3__48in_placeE:
	.zero		1
	.type		_ZN40_INTERNAL_d73ec9de_4_k_cu_7a4cd0b5_269664cuda3std6ranges3__45__cpo9iter_moveE,@object
	.size		_ZN40_INTERNAL_d73ec9de_4_k_cu_7a4cd0b5_269664cuda3std6ranges3__45__cpo9iter_moveE,(_ZN40_INTERNAL_d73ec9de_4_k_cu_7a4cd0b5_269664cuda3std3__45__cpo5beginE - _ZN40_INTERNAL_d73ec9de_4_k_cu_7a4cd0b5_269664cuda3std6ranges3__45__cpo9iter_moveE)
_ZN40_INTERNAL_d73ec9de_4_k_cu_7a4cd0b5_269664cuda3std6ranges3__45__cpo9iter_moveE:
	.zero		1
	.type		_ZN40_INTERNAL_d73ec9de_4_k_cu_7a4cd0b5_269664cuda3std3__45__cpo5beginE,@object
	.size		_ZN40_INTERNAL_d73ec9de_4_k_cu_7a4cd0b5_269664cuda3std3__45__cpo5beginE,(_ZN40_INTERNAL_d73ec9de_4_k_cu_7a4cd0b5_269664cuda3std3__442_GLOBAL__N__d73ec9de_4_k_cu_7a4cd0b5_269666ignoreE - _ZN40_INTERNAL_d73ec9de_4_k_cu_7a4cd0b5_269664cuda3std3__45__cpo5beginE)
_ZN40_INTERNAL_d73ec9de_4_k_cu_7a4cd0b5_269664cuda3std3__45__cpo5beginE:
	.zero		1
	.type		_ZN40_INTERNAL_d73ec9de_4_k_cu_7a4cd0b5_269664cuda3std3__442_GLOBAL__N__d73ec9de_4_k_cu_7a4cd0b5_269666ignoreE,@object
	.size		_ZN40_INTERNAL_d73ec9de_4_k_cu_7a4cd0b5_269664cuda3std3__442_GLOBAL__N__d73ec9de_4_k_cu_7a4cd0b5_269666ignoreE,(_ZN40_INTERNAL_d73ec9de_4_k_cu_7a4cd0b5_269664cute7productE - _ZN40_INTERNAL_d73ec9de_4_k_cu_7a4cd0b5_269664cuda3std3__442_GLOBAL__N__d73ec9de_4_k_cu_7a4cd0b5_269666ignoreE)
_ZN40_INTERNAL_d73ec9de_4_k_cu_7a4cd0b5_269664cuda3std3__442_GLOBAL__N__d73ec9de_4_k_cu_7a4cd0b5_269666ignoreE:
	.zero		1
	.type		_ZN40_INTERNAL_d73ec9de_4_k_cu_7a4cd0b5_269664cute7productE,@object
	.size		_ZN40_INTERNAL_d73ec9de_4_k_cu_7a4cd0b5_269664cute7productE,(_ZN40_INTERNAL_d73ec9de_4_k_cu_7a4cd0b5_269664cuda3std3__45__cpo3endE - _ZN40_INTERNAL_d73ec9de_4_k_cu_7a4cd0b5_269664cute7productE)
_ZN40_INTERNAL_d73ec9de_4_k_cu_7a4cd0b5_269664cute7productE:
	.zero		1
	.type		_ZN40_INTERNAL_d73ec9de_4_k_cu_7a4cd0b5_269664cuda3std3__45__cpo3endE,@object
	.size		_ZN40_INTERNAL_d73ec9de_4_k_cu_7a4cd0b5_269664cuda3std3__45__cpo3endE,(_ZN40_INTERNAL_d73ec9de_4_k_cu_7a4cd0b5_269664cuda3std3__419piecewise_constructE - _ZN40_INTERNAL_d73ec9de_4_k_cu_7a4cd0b5_269664cuda3std3__45__cpo3endE)
_ZN40_INTERNAL_d73ec9de_4_k_cu_7a4cd0b5_269664cuda3std3__45__cpo3endE:
	.zero		1
	.type		_ZN40_INTERNAL_d73ec9de_4_k_cu_7a4cd0b5_269664cuda3std3__419piecewise_constructE,@object
	.size		_ZN40_INTERNAL_d73ec9de_4_k_cu_7a4cd0b5_269664cuda3std3__419piecewise_constructE,(_ZN40_INTERNAL_d73ec9de_4_k_cu_7a4cd0b5_269664cuda3std3__45__cpo4cendE - _ZN40_INTERNAL_d73ec9de_4_k_cu_7a4cd0b5_269664cuda3std3__419piecewise_constructE)
_ZN40_INTERNAL_d73ec9de_4_k_cu_7a4cd0b5_269664cuda3std3__419piecewise_constructE:
	.zero		1
	.type		_ZN40_INTERNAL_d73ec9de_4_k_cu_7a4cd0b5_269664cuda3std3__45__cpo4cendE,@object
	.size		_ZN40_INTERNAL_d73ec9de_4_k_cu_7a4cd0b5_269664cuda3std3__45__cpo4cendE,(_ZN40_INTERNAL_d73ec9de_4_k_cu_7a4cd0b5_269664cuda3std6ranges3__45__cpo4swapE - _ZN40_INTERNAL_d73ec9de_4_k_cu_7a4cd0b5_269664cuda3std3__45__cpo4cendE)
_ZN40_INTERNAL_d73ec9de_4_k_cu_7a4cd0b5_269664cuda3std3__45__cpo4cendE:
	.zero		1
	.type		_ZN40_INTERNAL_d73ec9de_4_k_cu_7a4cd0b5_269664cuda3std6ranges3__45__cpo4swapE,@object
	.size		_ZN40_INTERNAL_d73ec9de_4_k_cu_7a4cd0b5_269664cuda3std6ranges3__45__cpo4swapE,(.L_7 - _ZN40_INTERNAL_d73ec9de_4_k_cu_7a4cd0b5_269664cuda3std6ranges3__45__cpo4swapE)
_ZN40_INTERNAL_d73ec9de_4_k_cu_7a4cd0b5_269664cuda3std6ranges3__45__cpo4swapE:
	.zero		1
.L_7:


//--------------------- .nv.constant0._ZN7cutlass13device_kernelINS_4gemm6kernel13GemmUniversalIN4cute5tupleIJiiiiEEENS1_10collective13CollectiveMmaINS1_37MainloopSm90TmaGmmaWarpSpecializedFP8ILi37ENS5_IJNS4_1CILi1EEENSA_ILi2EEESB_EEENS1_35KernelTmaWarpSpecializedCooperativeEEENS5_IJNSA_ILi128EEENSA_ILi64EEENSA_ILi32EEEEEENS_12float_e5m2_tENS5_IJlSB_lEEESK_SL_NS4_8TiledMMAINS4_8MMA_AtomIJNS4_4SM904GMMA30MMA_64x64x32_F32E5M2E5M2_SS_TNILNSP_7ScaleInE1ELSR_1EEEEEENS4_6LayoutINS5_IJSC_SB_SB_EEENS5_IJSB_NSA_ILi0EEESW_EEEEENS5_IJNS4_10UnderscoreESZ_SZ_EEEEENS4_23SM90_TMA_LOAD_MULTICASTENS4_14ComposedLayoutINS4_7SwizzleILi1ELi4ELi3EEENS4_18smem_ptr_flag_bitsILi8EEENSU_INS5_IJNSA_ILi8EEESI_EEENS5_IJSI_SB_EEEEEEEvNS4_8identityENS4_13SM90_TMA_LOADES1C_vS1D_EENS_8epilogue10collective6detail29Sm90TmaWarpSpecializedAdapterINS1H_15DefaultEpilogueISK_SL_SL_NS1G_6thread17LinearCombinationISK_Li1EffLNS1L_9ScaleType4KindE0ELNS_15FloatRoundStyleE2ESK_EENS1_15EpilogueDefaultEEEEEvvEEEEvNT_6ParamsE --------------------------
	.section	.nv.constant0._ZN7cutlass13device_kernelINS_4gemm6kernel13GemmUniversalIN4cute5tupleIJiiiiEEENS1_10collective13CollectiveMmaINS1_37MainloopSm90TmaGmmaWarpSpecializedFP8ILi37ENS5_IJNS4_1CILi1EEENSA_ILi2EEESB_EEENS1_35KernelTmaWarpSpecializedCooperativeEEENS5_IJNSA_ILi128EEENSA_ILi64EEENSA_ILi32EEEEEENS_12float_e5m2_tENS5_IJlSB_lEEESK_SL_NS4_8TiledMMAINS4_8MMA_AtomIJNS4_4SM904GMMA30MMA_64x64x32_F32E5M2E5M2_SS_TNILNSP_7ScaleInE1ELSR_1EEEEEENS4_6LayoutINS5_IJSC_SB_SB_EEENS5_IJSB_NSA_ILi0EEESW_EEEEENS5_IJNS4_10UnderscoreESZ_SZ_EEEEENS4_23SM90_TMA_LOAD_MULTICASTENS4_14ComposedLayoutINS4_7SwizzleILi1ELi4ELi3EEENS4_18smem_ptr_flag_bitsILi8EEENSU_INS5_IJNSA_ILi8EEESI_EEENS5_IJSI_SB_EEEEEEEvNS4_8identityENS4_13SM90_TMA_LOADES1C_vS1D_EENS_8epilogue10collective6detail29Sm90TmaWarpSpecializedAdapterINS1H_15DefaultEpilogueISK_SL_SL_NS1G_6thread17LinearCombinationISK_Li1EffLNS1L_9ScaleType4KindE0ELNS_15FloatRoundStyleE2ESK_EENS1_15EpilogueDefaultEEEEEvvEEEEvNT_6ParamsE,"a",@progbits
	.sectionflags	@""
	.align	4
.nv.constant0._ZN7cutlass13device_kernelINS_4gemm6kernel13GemmUniversalIN4cute5tupleIJiiiiEEENS1_10collective13CollectiveMmaINS1_37MainloopSm90TmaGmmaWarpSpecializedFP8ILi37ENS5_IJNS4_1CILi1EEENSA_ILi2EEESB_EEENS1_35KernelTmaWarpSpecializedCooperativeEEENS5_IJNSA_ILi128EEENSA_ILi64EEENSA_ILi32EEEEEENS_12float_e5m2_tENS5_IJlSB_lEEESK_SL_NS4_8TiledMMAINS4_8MMA_AtomIJNS4_4SM904GMMA30MMA_64x64x32_F32E5M2E5M2_SS_TNILNSP_7ScaleInE1ELSR_1EEEEEENS4_6LayoutINS5_IJSC_SB_SB_EEENS5_IJSB_NSA_ILi0EEESW_EEEEENS5_IJNS4_10UnderscoreESZ_SZ_EEEEENS4_23SM90_TMA_LOAD_MULTICASTENS4_14ComposedLayoutINS4_7SwizzleILi1ELi4ELi3EEENS4_18smem_ptr_flag_bitsILi8EEENSU_INS5_IJNSA_ILi8EEESI_EEENS5_IJSI_SB_EEEEEEEvNS4_8identityENS4_13SM90_TMA_LOADES1C_vS1D_EENS_8epilogue10collective6detail29Sm90TmaWarpSpecializedAdapterINS1H_15DefaultEpilogueISK_SL_SL_NS1G_6thread17LinearCombinationISK_Li1EffLNS1L_9ScaleType4KindE0ELNS_15FloatRoundStyleE2ESK_EENS1_15EpilogueDefaultEEEEEvvEEEEvNT_6ParamsE:
	.zero		1664


//--------------------- SYMBOLS --------------------------

	.type		.nv.reservedSmem.offset0,@object
	.size		.nv.reservedSmem.offset0,0x4
